// auto-generated by cutlass_sweep.gemm — config: {"arch": "sm_100", "cluster_m": 1, "cluster_n": 1, "dtype": "e5m2", "dtype_b": "e5m2", "layout": "nt", "stages": 0, "tile_k": 64, "tile_m": 128, "tile_n": 128}
#include "cutlass/cutlass.h"
#include "cutlass/gemm/collective/collective_builder.hpp"
#include "cutlass/gemm/device/gemm_universal_adapter.h"
#include "cutlass/gemm/kernel/gemm_universal.hpp"
#include "cutlass/epilogue/collective/collective_builder.hpp"

using ElemA = cutlass::float_e5m2_t;
using ElemB = cutlass::float_e5m2_t;
using ElemCD = cutlass::float_e5m2_t;
using Acc  = float;
using TileShape    = cute::Shape<cute::_128, cute::_128, cute::_64>;
using ClusterShape = cute::Shape<cute::_1, cute::_1, cute::_1>;

using CollectiveEpilogue = typename cutlass::epilogue::collective::CollectiveBuilder<
    cutlass::arch::Sm100, cutlass::arch::OpClassTensorOp,
    TileShape, ClusterShape,
    cutlass::epilogue::collective::EpilogueTileAuto,
    Acc, Acc,
    ElemCD, cutlass::layout::RowMajor, 128 / cutlass::sizeof_bits<ElemCD>::value,
    ElemCD, cutlass::layout::RowMajor, 128 / cutlass::sizeof_bits<ElemCD>::value,
    cutlass::epilogue::collective::EpilogueScheduleAuto
  >::CollectiveOp;

using CollectiveMainloop = typename cutlass::gemm::collective::CollectiveBuilder<
    cutlass::arch::Sm100, cutlass::arch::OpClassTensorOp,
    ElemA, cutlass::layout::RowMajor, 128 / cutlass::sizeof_bits<ElemA>::value,
    ElemB, cutlass::layout::ColumnMajor, 128 / cutlass::sizeof_bits<ElemB>::value,
    Acc,
    TileShape, ClusterShape,
    cutlass::gemm::collective::StageCountAutoCarveout<static_cast<int>(sizeof(typename CollectiveEpilogue::SharedStorage))>,
    cutlass::gemm::collective::KernelScheduleAuto
  >::CollectiveOp;

using GemmKernel = cutlass::gemm::kernel::GemmUniversal<
    cute::Shape<int,int,int,int>,
    CollectiveMainloop,
    CollectiveEpilogue
>;
using Gemm = cutlass::gemm::device::GemmUniversalAdapter<GemmKernel>;

// Force the device kernel symbol into the cubin without needing a host main.
auto* _anchor = &cutlass::device_kernel<GemmKernel>;


// ===== COMPILED SASS (sm_100a) =====

	.target	sm_100a

	.elftype	@"ET_EXEC"


//--------------------- .note.nv.tkinfo           --------------------------
	.section	.note.nv.tkinfo,"",@"SHT_NOTE"
	.sectionflags	@"SHF_NOTE_NV_TKINFO"
	.tkinfo
        /*0018*/ 	.word	0x00000002
        /*0030*/ 	.string	""
        /*0030*/ 	.string	"ptxas"
        /*0030*/ 	.string	"Cuda compilation tools, release 13.0, V13.0.88"
        /*0030*/ 	.string	"Build cuda_13.0.r13.0/compiler.36424714_0"
        /*0030*/ 	.string	"-arch sm_100a -m 64 "



//--------------------- .note.nv.cuinfo           --------------------------
	.section	.note.nv.cuinfo,"",@"SHT_NOTE"
	.sectionflags	@"SHF_NOTE_NV_CUINFO"
        /*0018*/ 	.short	0x0002
        /*001a*/ 	.short	0x0064
        /*001c*/ 	.short	0x0082
	.zero		2


//--------------------- .nv.info                  --------------------------
	.section	.nv.info,"",@"SHT_CUDA_INFO"
	.align	4


	//----- nvinfo : EIATTR_REGCOUNT
	.align		4
        /*0000*/ 	.byte	0x04, 0x2f
        /*0002*/ 	.short	(.L_19 - .L_18)
	.align		4
.L_18:
        /*0004*/ 	.word	index@(_ZN7cutlass13device_kernelINS_4gemm6kernel13GemmUniversalIN4cute5tupleIJiiiiEEENS1_10collective13CollectiveMmaINS1_35MainloopSm100TmaUmmaWarpSpecializedILi12ELi2ELi4ENS5_IJNS4_1CILi1EEESB_SB_EEEEENS5_IJNSA_ILi128EEESE_NSA_ILi64EEEEEENS_12float_e5m2_tENS5_IJlSB_lEEESH_SI_NS4_8TiledMMAINS4_8MMA_AtomIJNS4_10MMA_TraitsINS4_19SM100_MMA_F8F6F4_SSEJSH_SH_fSE_SE_NS4_17integral_constantINS4_4UMMA5MajorELSP_0EEESQ_NSN_INSO_7ScaleInELSR_0EEESS_EEEEEENS4_6LayoutISC_NS5_IJNSA_ILi0EEESW_SW_EEEEENS5_IJNS4_10UnderscoreESZ_SZ_EEEEENS4_13SM90_TMA_LOADENS4_14ComposedLayoutINS4_7SwizzleILi2ELi4ELi3EEENS4_18smem_ptr_flag_bitsILi8EEENSV_INS5_IJNSA_ILi8EEESF_EEENS5_IJSF_SB_EEEEEEEvNS4_8identityES12_S1C_vS1D_EENS_8epilogue10collective18CollectiveEpilogueINS1F_23Sm100TmaWarpSpecializedILi2ELi2ELi64ELb0ELb0EEEJSG_NS5_IJNSV_ISE_SB_EENSV_ISF_SB_EEEEESH_SI_SH_SI_NS1F_6fusion15FusionCallbacksIS1J_NS1N_17LinearCombinationISH_fSH_fLNS_15FloatRoundStyleE2EEESG_S1M_JEEENS4_5SM1004TMEM4LOAD26SM100_TMEM_LOAD_32dp32b64xES12_S1C_NS4_39AutoVectorizingCopyWithAssumedAlignmentILi128EEENS4_14SM90_TMA_STOREES1C_S1Y_S1Y_EEEvvEEEEvNT_6ParamsE)
        /*0008*/ 	.word	0x000000e0


	//----- nvinfo : EIATTR_FRAME_SIZE
	.align		4
.L_19:
        /*000c*/ 	.byte	0x04, 0x11
        /*000e*/ 	.short	(.L_21 - .L_20)
	.align		4
.L_20:
        /*0010*/ 	.word	index@($__internal_2_$__cuda_sm10x_tcgen05_guardrail_trap_unallocated_columns_being_dealloced)
        /*0014*/ 	.word	0x00000000


	//----- nvinfo : EIATTR_FRAME_SIZE
	.align		4
.L_21:
        /*0018*/ 	.byte	0x04, 0x11
        /*001a*/ 	.short	(.L_23 - .L_22)
	.align		4
.L_22:
        /*001c*/ 	.word	index@($__internal_1_$__cuda_sm10x_tcgen05_guardrail_trap_phase_invalid_during_alloc)
        /*0020*/ 	.word	0x00000000


	//----- nvinfo : EIATTR_FRAME_SIZE
	.align		4
.L_23:
        /*0024*/ 	.byte	0x04, 0x11
        /*0026*/ 	.short	(.L_25 - .L_24)
	.align		4
.L_24:
        /*0028*/ 	.word	index@($__internal_0_$__cuda_sm10x_tcgen05_guardrail_trap_col_being_dealloced_not_returned_by_alloc)
        /*002c*/ 	.word	0x00000000


	//----- nvinfo : EIATTR_FRAME_SIZE
	.align		4
.L_25:
        /*0030*/ 	.byte	0x04, 0x11
        /*0032*/ 	.short	(.L_27 - .L_26)
	.align		4
.L_26:
        /*0034*/ 	.word	index@(_ZN7cutlass13device_kernelINS_4gemm6kernel13GemmUniversalIN4cute5tupleIJiiiiEEENS1_10collective13CollectiveMmaINS1_35MainloopSm100TmaUmmaWarpSpecializedILi12ELi2ELi4ENS5_IJNS4_1CILi1EEESB_SB_EEEEENS5_IJNSA_ILi128EEESE_NSA_ILi64EEEEEENS_12float_e5m2_tENS5_IJlSB_lEEESH_SI_NS4_8TiledMMAINS4_8MMA_AtomIJNS4_10MMA_TraitsINS4_19SM100_MMA_F8F6F4_SSEJSH_SH_fSE_SE_NS4_17integral_constantINS4_4UMMA5MajorELSP_0EEESQ_NSN_INSO_7ScaleInELSR_0EEESS_EEEEEENS4_6LayoutISC_NS5_IJNSA_ILi0EEESW_SW_EEEEENS5_IJNS4_10UnderscoreESZ_SZ_EEEEENS4_13SM90_TMA_LOADENS4_14ComposedLayoutINS4_7SwizzleILi2ELi4ELi3EEENS4_18smem_ptr_flag_bitsILi8EEENSV_INS5_IJNSA_ILi8EEESF_EEENS5_IJSF_SB_EEEEEEEvNS4_8identityES12_S1C_vS1D_EENS_8epilogue10collective18CollectiveEpilogueINS1F_23Sm100TmaWarpSpecializedILi2ELi2ELi64ELb0ELb0EEEJSG_NS5_IJNSV_ISE_SB_EENSV_ISF_SB_EEEEESH_SI_SH_SI_NS1F_6fusion15FusionCallbacksIS1J_NS1N_17LinearCombinationISH_fSH_fLNS_15FloatRoundStyleE2EEESG_S1M_JEEENS4_5SM1004TMEM4LOAD26SM100_TMEM_LOAD_32dp32b64xES12_S1C_NS4_39AutoVectorizingCopyWithAssumedAlignmentILi128EEENS4_14SM90_TMA_STOREES1C_S1Y_S1Y_EEEvvEEEEvNT_6ParamsE)
        /*0038*/ 	.word	0x00000000


	//----- nvinfo : EIATTR_MIN_STACK_SIZE
	.align		4
.L_27:
        /*003c*/ 	.byte	0x04, 0x12
        /*003e*/ 	.short	(.L_29 - .L_28)
	.align		4
.L_28:
        /*0040*/ 	.word	index@(_ZN7cutlass13device_kernelINS_4gemm6kernel13GemmUniversalIN4cute5tupleIJiiiiEEENS1_10collective13CollectiveMmaINS1_35MainloopSm100TmaUmmaWarpSpecializedILi12ELi2ELi4ENS5_IJNS4_1CILi1EEESB_SB_EEEEENS5_IJNSA_ILi128EEESE_NSA_ILi64EEEEEENS_12float_e5m2_tENS5_IJlSB_lEEESH_SI_NS4_8TiledMMAINS4_8MMA_AtomIJNS4_10MMA_TraitsINS4_19SM100_MMA_F8F6F4_SSEJSH_SH_fSE_SE_NS4_17integral_constantINS4_4UMMA5MajorELSP_0EEESQ_NSN_INSO_7ScaleInELSR_0EEESS_EEEEEENS4_6LayoutISC_NS5_IJNSA_ILi0EEESW_SW_EEEEENS5_IJNS4_10UnderscoreESZ_SZ_EEEEENS4_13SM90_TMA_LOADENS4_14ComposedLayoutINS4_7SwizzleILi2ELi4ELi3EEENS4_18smem_ptr_flag_bitsILi8EEENSV_INS5_IJNSA_ILi8EEESF_EEENS5_IJSF_SB_EEEEEEEvNS4_8identityES12_S1C_vS1D_EENS_8epilogue10collective18CollectiveEpilogueINS1F_23Sm100TmaWarpSpecializedILi2ELi2ELi64ELb0ELb0EEEJSG_NS5_IJNSV_ISE_SB_EENSV_ISF_SB_EEEEESH_SI_SH_SI_NS1F_6fusion15FusionCallbacksIS1J_NS1N_17LinearCombinationISH_fSH_fLNS_15FloatRoundStyleE2EEESG_S1M_JEEENS4_5SM1004TMEM4LOAD26SM100_TMEM_LOAD_32dp32b64xES12_S1C_NS4_39AutoVectorizingCopyWithAssumedAlignmentILi128EEENS4_14SM90_TMA_STOREES1C_S1Y_S1Y_EEEvvEEEEvNT_6ParamsE)
        /*0044*/ 	.word	0x00000000
.L_29:


//--------------------- .nv.compat                --------------------------
	.section	.nv.compat,"",@"SHT_CUDA_COMPAT_INFO"
	.align	4
        /*0000*/ 	.byte	0x02, 0x09, 0x01, 0x00, 0x02, 0x02, 0x02, 0x00, 0x02, 0x05, 0x05, 0x00, 0x03, 0x07, 0x01, 0x01
        /*0010*/ 	.byte	0x02, 0x03, 0x01, 0x00, 0x02, 0x06, 0x01, 0x00, 0x04, 0x0b, 0x08, 0x00, 0x09, 0x00, 0x00, 0x00
        /*0020*/ 	.byte	0x00, 0x00, 0x00, 0x00


//--------------------- .nv.info._ZN7cutlass13device_kernelINS_4gemm6kernel13GemmUniversalIN4cute5tupleIJiiiiEEENS1_10collective13CollectiveMmaINS1_35MainloopSm100TmaUmmaWarpSpecializedILi12ELi2ELi4ENS5_IJNS4_1CILi1EEESB_SB_EEEEENS5_IJNSA_ILi128EEESE_NSA_ILi64EEEEEENS_12float_e5m2_tENS5_IJlSB_lEEESH_SI_NS4_8TiledMMAINS4_8MMA_AtomIJNS4_10MMA_TraitsINS4_19SM100_MMA_F8F6F4_SSEJSH_SH_fSE_SE_NS4_17integral_constantINS4_4UMMA5MajorELSP_0EEESQ_NSN_INSO_7ScaleInELSR_0EEESS_EEEEEENS4_6LayoutISC_NS5_IJNSA_ILi0EEESW_SW_EEEEENS5_IJNS4_10UnderscoreESZ_SZ_EEEEENS4_13SM90_TMA_LOADENS4_14ComposedLayoutINS4_7SwizzleILi2ELi4ELi3EEENS4_18smem_ptr_flag_bitsILi8EEENSV_INS5_IJNSA_ILi8EEESF_EEENS5_IJSF_SB_EEEEEEEvNS4_8identityES12_S1C_vS1D_EENS_8epilogue10collective18CollectiveEpilogueINS1F_23Sm100TmaWarpSpecializedILi2ELi2ELi64ELb0ELb0EEEJSG_NS5_IJNSV_ISE_SB_EENSV_ISF_SB_EEEEESH_SI_SH_SI_NS1F_6fusion15FusionCallbacksIS1J_NS1N_17LinearCombinationISH_fSH_fLNS_15FloatRoundStyleE2EEESG_S1M_JEEENS4_5SM1004TMEM4LOAD26SM100_TMEM_LOAD_32dp32b64xES12_S1C_NS4_39AutoVectorizingCopyWithAssumedAlignmentILi128EEENS4_14SM90_TMA_STOREES1C_S1Y_S1Y_EEEvvEEEEvNT_6ParamsE --------------------------
	.section	.nv.info._ZN7cutlass13device_kernelINS_4gemm6kernel13GemmUniversalIN4cute5tupleIJiiiiEEENS1_10collective13CollectiveMmaINS1_35MainloopSm100TmaUmmaWarpSpecializedILi12ELi2ELi4ENS5_IJNS4_1CILi1EEESB_SB_EEEEENS5_IJNSA_ILi128EEESE_NSA_ILi64EEEEEENS_12float_e5m2_tENS5_IJlSB_lEEESH_SI_NS4_8TiledMMAINS4_8MMA_AtomIJNS4_10MMA_TraitsINS4_19SM100_MMA_F8F6F4_SSEJSH_SH_fSE_SE_NS4_17integral_constantINS4_4UMMA5MajorELSP_0EEESQ_NSN_INSO_7ScaleInELSR_0EEESS_EEEEEENS4_6LayoutISC_NS5_IJNSA_ILi0EEESW_SW_EEEEENS5_IJNS4_10UnderscoreESZ_SZ_EEEEENS4_13SM90_TMA_LOADENS4_14ComposedLayoutINS4_7SwizzleILi2ELi4ELi3EEENS4_18smem_ptr_flag_bitsILi8EEENSV_INS5_IJNSA_ILi8EEESF_EEENS5_IJSF_SB_EEEEEEEvNS4_8identityES12_S1C_vS1D_EENS_8epilogue10collective18CollectiveEpilogueINS1F_23Sm100TmaWarpSpecializedILi2ELi2ELi64ELb0ELb0EEEJSG_NS5_IJNSV_ISE_SB_EENSV_ISF_SB_EEEEESH_SI_SH_SI_NS1F_6fusion15FusionCallbacksIS1J_NS1N_17LinearCombinationISH_fSH_fLNS_15FloatRoundStyleE2EEESG_S1M_JEEENS4_5SM1004TMEM4LOAD26SM100_TMEM_LOAD_32dp32b64xES12_S1C_NS4_39AutoVectorizingCopyWithAssumedAlignmentILi128EEENS4_14SM90_TMA_STOREES1C_S1Y_S1Y_EEEvvEEEEvNT_6ParamsE,"",@"SHT_CUDA_INFO"
	.sectionflags	@""
	.align	4


	//----- nvinfo : EIATTR_CUDA_API_VERSION
	.align		4
        /*0000*/ 	.byte	0x04, 0x37
        /*0002*/ 	.short	(.L_31 - .L_30)
.L_30:
        /*0004*/ 	.word	0x00000082


	//----- nvinfo : EIATTR_KPARAM_INFO
	.align		4
.L_31:
        /*0008*/ 	.byte	0x04, 0x17
        /*000a*/ 	.short	(.L_33 - .L_32)
.L_32:
        /*000c*/ 	.word	0x00000000
        /*0010*/ 	.short	0x0000
        /*0012*/ 	.short	0x0000
        /*0014*/ 	.byte	0x00, 0xf0, 0x01, 0x20


	//----- nvinfo : EIATTR_AT_ENTRY_FRAGMENTS
	.align		4
.L_33:
        /*0018*/ 	.byte	0x04, 0x4f
        /*001a*/ 	.short	(.L_35 - .L_34)


	//   ....[0]....
.L_34:
        /*001c*/ 	.word	0x00000006


	//----- nvinfo : EIATTR_RESERVED_SMEM_USED
	.align		4
.L_35:
        /*0020*/ 	.byte	0x01, 0x41
	.zero		2


	//----- nvinfo : EIATTR_SPARSE_MMA_MASK
	.align		4
        /*0024*/ 	.byte	0x03, 0x50
        /*0026*/ 	.short	0x0000


	//----- nvinfo : EIATTR_TCGEN05_1CTA_USED
	.align		4
        /*0028*/ 	.byte	0x01, 0x51
	.zero		2


	//----- nvinfo : EIATTR_MAXREG_COUNT
	.align		4
        /*002c*/ 	.byte	0x03, 0x1b
        /*002e*/ 	.short	0x00ff


	//----- nvinfo : EIATTR_NUM_BARRIERS
	.align		4
        /*0030*/ 	.byte	0x02, 0x4c
        /*0032*/ 	.byte	0x07
	.zero		1


	//----- nvinfo : EIATTR_EXTERNS
	.align		4
        /*0034*/ 	.byte	0x04, 0x0f
        /*0036*/ 	.short	(.L_37 - .L_36)


	//   ....[0]....
	.align		4
.L_36:
        /*0038*/ 	.word	index@(__assertfail)


	//----- nvinfo : EIATTR_MERCURY_ISA_VERSION
	.align		4
.L_37:
        /*003c*/ 	.byte	0x03, 0x5f
        /*003e*/ 	.short	0x0101


	//----- nvinfo : EIATTR_INT_WARP_WIDE_INSTR_OFFSETS
	.align		4
        /*0040*/ 	.byte	0x04, 0x31
        /*0042*/ 	.short	(.L_39 - .L_38)


	//   ....[0]....
.L_38:
        /*0044*/ 	.word	0x00001eb0


	//   ....[1]....
        /*0048*/ 	.word	0x00003ca0


	//   ....[2]....
        /*004c*/ 	.word	0x00003cc0


	//   ....[3]....
        /*0050*/ 	.word	0x00003cf0


	//   ....[4]....
        /*0054*/ 	.word	0x00004620


	//   ....[5]....
        /*0058*/ 	.word	0x00004690


	//   ....[6]....
        /*005c*/ 	.word	0x00004870


	//   ....[7]....
        /*0060*/ 	.word	0x000049d0


	//----- nvinfo : EIATTR_COOP_GROUP_MASK_REGIDS
	.align		4
.L_39:
        /*0064*/ 	.byte	0x04, 0x29
        /*0066*/ 	.short	(.L_41 - .L_40)


	//   ....[0]....
.L_40:
        /*0068*/ 	.word	0xffffffff


	//   ....[1]....
        /*006c*/ 	.word	0xffffffff


	//   ....[2]....
        /*0070*/ 	.word	0xffffffff


	//   ....[3]....
        /*0074*/ 	.word	0xffffffff


	//   ....[4]....
        /*0078*/ 	.word	0xffffffff


	//   ....[5]....
        /*007c*/ 	.word	0xffffffff


	//   ....[6]....
        /*0080*/ 	.word	0xffffffff


	//   ....[7]....
        /*0084*/ 	.word	0xffffffff


	//   ....[8]....
        /*0088*/ 	.word	0xffffffff


	//   ....[9]....
        /*008c*/ 	.word	0xffffffff


	//   ....[10]....
        /*0090*/ 	.word	0xffffffff


	//   ....[11]....
        /*0094*/ 	.word	0xffffffff


	//   ....[12]....
        /*0098*/ 	.word	0xffffffff


	//----- nvinfo : EIATTR_COOP_GROUP_INSTR_OFFSETS
	.align		4
.L_41:
        /*009c*/ 	.byte	0x04, 0x28
        /*009e*/ 	.short	(.L_43 - .L_42)


	//   ....[0]....
.L_42:
        /*00a0*/ 	.word	0x00000090


	//   ....[1]....
        /*00a4*/ 	.word	0x000004d0


	//   ....[2]....
        /*00a8*/ 	.word	0x00000770


	//   ....[3]....
        /*00ac*/ 	.word	0x000008d0


	//   ....[4]....
        /*00b0*/ 	.word	0x000009d0


	//   ....[5]....
        /*00b4*/ 	.word	0x00000b40


	//   ....[6]....
        /*00b8*/ 	.word	0x00000ce0


	//   ....[7]....
        /*00bc*/ 	.word	0x00001d90


	//   ....[8]....
        /*00c0*/ 	.word	0x00002ff0


	//   ....[9]....
        /*00c4*/ 	.word	0x00003200


	//   ....[10]....
        /*00c8*/ 	.word	0x00003230


	//   ....[11]....
        /*00cc*/ 	.word	0x00003b80


	//   ....[12]....
        /*00d0*/ 	.word	0x00003db0


	//----- nvinfo : EIATTR_VRC_CTA_INIT_COUNT
	.align		4
.L_43:
        /*00d4*/ 	.byte	0x02, 0x4a
        /*00d6*/ 	.byte	0x80
	.zero		1


	//----- nvinfo : EIATTR_SYSCALL_OFFSETS
	.align		4
        /*00d8*/ 	.byte	0x04, 0x46
        /*00da*/ 	.short	(.L_45 - .L_44)


	//   ....[0]....
.L_44:
        /*00dc*/ 	.word	0x00005400


	//   ....[1]....
        /*00e0*/ 	.word	0x00005540


	//   ....[2]....
        /*00e4*/ 	.word	0x00005da0


	//   ....[3]....
        /*00e8*/ 	.word	0x000073b0


	//----- nvinfo : EIATTR_MBARRIER_INSTR_OFFSETS
	.align		4
.L_45:
        /*00ec*/ 	.byte	0x04, 0x39
        /*00ee*/ 	.short	(.L_47 - .L_46)


	//   ....[0]....
.L_46:
        /*00f0*/ 	.word	0x000005d0
        /*00f4*/ 	.word	0x000000ff
        /*00f8*/ 	.word	0x00000000
        /*00fc*/ 	.short	0x0100
        /*00fe*/ 	.byte	0x05
	.zero		1


	//   ....[1]....
        /*0100*/ 	.word	0x000005e0
        /*0104*/ 	.word	0x000000ff
        /*0108*/ 	.word	0x00000060
        /*010c*/ 	.short	0x0100
        /*010e*/ 	.byte	0x05
	.zero		1


	//   ....[2]....
        /*0110*/ 	.word	0x000005f0
        /*0114*/ 	.word	0x000000ff
        /*0118*/ 	.word	0x00000008
        /*011c*/ 	.short	0x0100
        /*011e*/ 	.byte	0x05
	.zero		1


	//   ....[3]....
        /*0120*/ 	.word	0x00000600
        /*0124*/ 	.word	0x000000ff
        /*0128*/ 	.word	0x00000068
        /*012c*/ 	.short	0x0100
        /*012e*/ 	.byte	0x05
	.zero		1


	//   ....[4]....
        /*0130*/ 	.word	0x00000610
        /*0134*/ 	.word	0x000000ff
        /*0138*/ 	.word	0x00000010
        /*013c*/ 	.short	0x0100
        /*013e*/ 	.byte	0x05
	.zero		1


	//   ....[5]....
        /*0140*/ 	.word	0x00000620
        /*0144*/ 	.word	0x000000ff
        /*0148*/ 	.word	0x00000070
        /*014c*/ 	.short	0x0100
        /*014e*/ 	.byte	0x05
	.zero		1


	//   ....[6]....
        /*0150*/ 	.word	0x00000630
        /*0154*/ 	.word	0x000000ff
        /*0158*/ 	.word	0x00000018
        /*015c*/ 	.short	0x0100
        /*015e*/ 	.byte	0x05
	.zero		1


	//   ....[7]....
        /*0160*/ 	.word	0x00000640
        /*0164*/ 	.word	0x000000ff
        /*0168*/ 	.word	0x00000078
        /*016c*/ 	.short	0x0100
        /*016e*/ 	.byte	0x05
	.zero		1


	//   ....[8]....
        /*0170*/ 	.word	0x00000650
        /*0174*/ 	.word	0x000000ff
        /*0178*/ 	.word	0x00000020
        /*017c*/ 	.short	0x0100
        /*017e*/ 	.byte	0x05
	.zero		1


	//   ....[9]....
        /*0180*/ 	.word	0x00000660
        /*0184*/ 	.word	0x000000ff
        /*0188*/ 	.word	0x00000080
        /*018c*/ 	.short	0x0100
        /*018e*/ 	.byte	0x05
	.zero		1


	//   ....[10]....
        /*0190*/ 	.word	0x00000670
        /*0194*/ 	.word	0x000000ff
        /*0198*/ 	.word	0x00000028
        /*019c*/ 	.short	0x0100
        /*019e*/ 	.byte	0x05
	.zero		1


	//   ....[11]....
        /*01a0*/ 	.word	0x00000680
        /*01a4*/ 	.word	0x000000ff
        /*01a8*/ 	.word	0x00000088
        /*01ac*/ 	.short	0x0100
        /*01ae*/ 	.byte	0x05
	.zero		1


	//   ....[12]....
        /*01b0*/ 	.word	0x00000690
        /*01b4*/ 	.word	0x000000ff
        /*01b8*/ 	.word	0x00000030
        /*01bc*/ 	.short	0x0100
        /*01be*/ 	.byte	0x05
	.zero		1


	//   ....[13]....
        /*01c0*/ 	.word	0x000006a0
        /*01c4*/ 	.word	0x000000ff
        /*01c8*/ 	.word	0x00000090
        /*01cc*/ 	.short	0x0100
        /*01ce*/ 	.byte	0x05
	.zero		1


	//   ....[14]....
        /*01d0*/ 	.word	0x000006b0
        /*01d4*/ 	.word	0x000000ff
        /*01d8*/ 	.word	0x00000038
        /*01dc*/ 	.short	0x0100
        /*01de*/ 	.byte	0x05
	.zero		1


	//   ....[15]....
        /*01e0*/ 	.word	0x000006c0
        /*01e4*/ 	.word	0x000000ff
        /*01e8*/ 	.word	0x00000098
        /*01ec*/ 	.short	0x0100
        /*01ee*/ 	.byte	0x05
	.zero		1


	//   ....[16]....
        /*01f0*/ 	.word	0x000006d0
        /*01f4*/ 	.word	0x000000ff
        /*01f8*/ 	.word	0x00000040
        /*01fc*/ 	.short	0x0100
        /*01fe*/ 	.byte	0x05
	.zero		1


	//   ....[17]....
        /*0200*/ 	.word	0x000006e0
        /*0204*/ 	.word	0x000000ff
        /*0208*/ 	.word	0x000000a0
        /*020c*/ 	.short	0x0100
        /*020e*/ 	.byte	0x05
	.zero		1


	//   ....[18]....
        /*0210*/ 	.word	0x000006f0
        /*0214*/ 	.word	0x000000ff
        /*0218*/ 	.word	0x00000048
        /*021c*/ 	.short	0x0100
        /*021e*/ 	.byte	0x05
	.zero		1


	//   ....[19]....
        /*0220*/ 	.word	0x00000700
        /*0224*/ 	.word	0x000000ff
        /*0228*/ 	.word	0x000000a8
        /*022c*/ 	.short	0x0100
        /*022e*/ 	.byte	0x05
	.zero		1


	//   ....[20]....
        /*0230*/ 	.word	0x00000710
        /*0234*/ 	.word	0x000000ff
        /*0238*/ 	.word	0x00000050
        /*023c*/ 	.short	0x0100
        /*023e*/ 	.byte	0x05
	.zero		1


	//   ....[21]....
        /*0240*/ 	.word	0x00000720
        /*0244*/ 	.word	0x000000ff
        /*0248*/ 	.word	0x000000b0
        /*024c*/ 	.short	0x0100
        /*024e*/ 	.byte	0x05
	.zero		1


	//   ....[22]....
        /*0250*/ 	.word	0x00000730
        /*0254*/ 	.word	0x000000ff
        /*0258*/ 	.word	0x00000058
        /*025c*/ 	.short	0x0100
        /*025e*/ 	.byte	0x05
	.zero		1


	//   ....[23]....
        /*0260*/ 	.word	0x00000740
        /*0264*/ 	.word	0x000000ff
        /*0268*/ 	.word	0x000000b8
        /*026c*/ 	.short	0x0100
        /*026e*/ 	.byte	0x05
	.zero		1


	//   ....[24]....
        /*0270*/ 	.word	0x00000880
        /*0274*/ 	.word	0x000000ff
        /*0278*/ 	.word	0x000000c0
        /*027c*/ 	.short	0x0100
        /*027e*/ 	.byte	0x07
	.zero		1


	//   ....[25]....
        /*0280*/ 	.word	0x00000890
        /*0284*/ 	.word	0x000000ff
        /*0288*/ 	.word	0x000000d0
        /*028c*/ 	.short	0x0100
        /*028e*/ 	.byte	0x07
	.zero		1


	//   ....[26]....
        /*0290*/ 	.word	0x000008a0
        /*0294*/ 	.word	0x000000ff
        /*0298*/ 	.word	0x000000c8
        /*029c*/ 	.short	0x0100
        /*029e*/ 	.byte	0x07
	.zero		1


	//   ....[27]....
        /*02a0*/ 	.word	0x000008b0
        /*02a4*/ 	.word	0x000000ff
        /*02a8*/ 	.word	0x000000d8
        /*02ac*/ 	.short	0x0100
        /*02ae*/ 	.byte	0x07
	.zero		1


	//   ....[28]....
        /*02b0*/ 	.word	0x000009a0
        /*02b4*/ 	.word	0x000000ff
        /*02b8*/ 	.word	0x000000e0
        /*02bc*/ 	.short	0x0100
        /*02be*/ 	.byte	0x05
	.zero		1


	//   ....[29]....
        /*02c0*/ 	.word	0x000009b0
        /*02c4*/ 	.word	0x000000ff
        /*02c8*/ 	.word	0x000000e8
        /*02cc*/ 	.short	0x0100
        /*02ce*/ 	.byte	0x05
	.zero		1


	//   ....[30]....
        /*02d0*/ 	.word	0x00000af0
        /*02d4*/ 	.word	0x000000ff
        /*02d8*/ 	.word	0x000000f0
        /*02dc*/ 	.short	0x0100
        /*02de*/ 	.byte	0x05
	.zero		1


	//   ....[31]....
        /*02e0*/ 	.word	0x00000b00
        /*02e4*/ 	.word	0x000000ff
        /*02e8*/ 	.word	0x00000100
        /*02ec*/ 	.short	0x0100
        /*02ee*/ 	.byte	0x05
	.zero		1


	//   ....[32]....
        /*02f0*/ 	.word	0x00000b10
        /*02f4*/ 	.word	0x000000ff
        /*02f8*/ 	.word	0x000000f8
        /*02fc*/ 	.short	0x0100
        /*02fe*/ 	.byte	0x05
	.zero		1


	//   ....[33]....
        /*0300*/ 	.word	0x00000b20
        /*0304*/ 	.word	0x000000ff
        /*0308*/ 	.word	0x00000108
        /*030c*/ 	.short	0x0100
        /*030e*/ 	.byte	0x05
	.zero		1


	//   ....[34]....
        /*0310*/ 	.word	0x00000c50
        /*0314*/ 	.word	0x000000ff
        /*0318*/ 	.word	0x00000110
        /*031c*/ 	.short	0x0100
        /*031e*/ 	.byte	0x07
	.zero		1


	//   ....[35]....
        /*0320*/ 	.word	0x00000c60
        /*0324*/ 	.word	0x000000ff
        /*0328*/ 	.word	0x00000130
        /*032c*/ 	.short	0x0100
        /*032e*/ 	.byte	0x07
	.zero		1


	//   ....[36]....
        /*0330*/ 	.word	0x00000c70
        /*0334*/ 	.word	0x000000ff
        /*0338*/ 	.word	0x00000118
        /*033c*/ 	.short	0x0100
        /*033e*/ 	.byte	0x07
	.zero		1


	//   ....[37]....
        /*0340*/ 	.word	0x00000c80
        /*0344*/ 	.word	0x000000ff
        /*0348*/ 	.word	0x00000138
        /*034c*/ 	.short	0x0100
        /*034e*/ 	.byte	0x07
	.zero		1


	//   ....[38]....
        /*0350*/ 	.word	0x00000c90
        /*0354*/ 	.word	0x000000ff
        /*0358*/ 	.word	0x00000120
        /*035c*/ 	.short	0x0100
        /*035e*/ 	.byte	0x07
	.zero		1


	//   ....[39]....
        /*0360*/ 	.word	0x00000ca0
        /*0364*/ 	.word	0x000000ff
        /*0368*/ 	.word	0x00000140
        /*036c*/ 	.short	0x0100
        /*036e*/ 	.byte	0x07
	.zero		1


	//   ....[40]....
        /*0370*/ 	.word	0x00000cb0
        /*0374*/ 	.word	0x000000ff
        /*0378*/ 	.word	0x00000128
        /*037c*/ 	.short	0x0100
        /*037e*/ 	.byte	0x07
	.zero		1


	//   ....[41]....
        /*0380*/ 	.word	0x00000cc0
        /*0384*/ 	.word	0x000000ff
        /*0388*/ 	.word	0x00000148
        /*038c*/ 	.short	0x0100
        /*038e*/ 	.byte	0x07
	.zero		1


	//   ....[42]....
        /*0390*/ 	.word	0x00000db0
        /*0394*/ 	.word	0x000000ff
        /*0398*/ 	.word	0x00000150
        /*039c*/ 	.short	0x0100
        /*039e*/ 	.byte	0x05
	.zero		1


	//   ....[43]....
        /*03a0*/ 	.word	0x00000dc0
        /*03a4*/ 	.word	0x000000ff
        /*03a8*/ 	.word	0x00000160
        /*03ac*/ 	.short	0x0100
        /*03ae*/ 	.byte	0x05
	.zero		1


	//   ....[44]....
        /*03b0*/ 	.word	0x00000dd0
        /*03b4*/ 	.word	0x000000ff
        /*03b8*/ 	.word	0x00000158
        /*03bc*/ 	.short	0x0100
        /*03be*/ 	.byte	0x05
	.zero		1


	//   ....[45]....
        /*03c0*/ 	.word	0x00000de0
        /*03c4*/ 	.word	0x000000ff
        /*03c8*/ 	.word	0x00000168
        /*03cc*/ 	.short	0x0100
        /*03ce*/ 	.byte	0x05
	.zero		1


	//   ....[46]....
        /*03d0*/ 	.word	0x000016b0
        /*03d4*/ 	.word	0x00000003
        /*03d8*/ 	.word	0x00000160
        /*03dc*/ 	.short	0x010a
        /*03de*/ 	.byte	0xff
	.zero		1


	//   ....[47]....
        /*03e0*/ 	.word	0x000016e0
        /*03e4*/ 	.word	0x00000003
        /*03e8*/ 	.word	0x00000150
        /*03ec*/ 	.short	0x0101
        /*03ee*/ 	.byte	0xff
	.zero		1


	//   ....[48]....
        /*03f0*/ 	.word	0x000017b0
        /*03f4*/ 	.word	0x000000ff
        /*03f8*/ 	.word	0x00000060
        /*03fc*/ 	.short	0x010a
        /*03fe*/ 	.byte	0x08
	.zero		1


	//   ....[49]....
        /*0400*/ 	.word	0x00001850
        /*0404*/ 	.word	0x000000ff
        /*0408*/ 	.word	0x00000060
        /*040c*/ 	.short	0x010a
        /*040e*/ 	.byte	0x21
	.zero		1


	//   ....[50]....
        /*0410*/ 	.word	0x000019b0
        /*0414*/ 	.word	0x000000ff
        /*0418*/ 	.word	0x00000060
        /*041c*/ 	.short	0x010a
        /*041e*/ 	.byte	0x08
	.zero		1


	//   ....[51]....
        /*0420*/ 	.word	0x00001aa0
        /*0424*/ 	.word	0x000000ff
        /*0428*/ 	.word	0x000000e8
        /*042c*/ 	.short	0x0101
        /*042e*/ 	.byte	0x04
	.zero		1


	//   ....[52]....
        /*0430*/ 	.word	0x00001ac0
        /*0434*/ 	.word	0x000000ff
        /*0438*/ 	.word	0x00000060
        /*043c*/ 	.short	0x010a
        /*043e*/ 	.byte	0x08
	.zero		1


	//   ....[53]....
        /*0440*/ 	.word	0x00001b40
        /*0444*/ 	.word	0x000000ff
        /*0448*/ 	.word	0x00000060
        /*044c*/ 	.short	0x010a
        /*044e*/ 	.byte	0x11
	.zero		1


	//   ....[54]....
        /*0450*/ 	.word	0x00001ca0
        /*0454*/ 	.word	0x000000ff
        /*0458*/ 	.word	0x00000060
        /*045c*/ 	.short	0x010a
        /*045e*/ 	.byte	0x08
	.zero		1


	//   ....[55]....
        /*0460*/ 	.word	0x00001dc0
        /*0464*/ 	.word	0x00000002
        /*0468*/ 	.word	0x000000f0
        /*046c*/ 	.short	0x010a
        /*046e*/ 	.byte	0xff
	.zero		1


	//   ....[56]....
        /*0470*/ 	.word	0x00001e80
        /*0474*/ 	.word	0x00000002
        /*0478*/ 	.word	0x00000000
        /*047c*/ 	.short	0x0101
        /*047e*/ 	.byte	0xff
	.zero		1


	//   ....[57]....
        /*0480*/ 	.word	0x000023e0
        /*0484*/ 	.word	0x000000ff
        /*0488*/ 	.word	0x00000000
        /*048c*/ 	.short	0x010a
        /*048e*/ 	.byte	0x05
	.zero		1


	//   ....[58]....
        /*0490*/ 	.word	0x00002470
        /*0494*/ 	.word	0x000000ff
        /*0498*/ 	.word	0x00000000
        /*049c*/ 	.short	0x010a
        /*049e*/ 	.byte	0x05
	.zero		1


	//   ....[59]....
        /*04a0*/ 	.word	0x00002500
        /*04a4*/ 	.word	0x000000ff
        /*04a8*/ 	.word	0x00000000
        /*04ac*/ 	.short	0x010a
        /*04ae*/ 	.byte	0x05
	.zero		1


	//   ....[60]....
        /*04b0*/ 	.word	0x00002590
        /*04b4*/ 	.word	0x000000ff
        /*04b8*/ 	.word	0x00000000
        /*04bc*/ 	.short	0x010a
        /*04be*/ 	.byte	0x05
	.zero		1


	//   ....[61]....
        /*04c0*/ 	.word	0x00002620
        /*04c4*/ 	.word	0x000000ff
        /*04c8*/ 	.word	0x00000000
        /*04cc*/ 	.short	0x010a
        /*04ce*/ 	.byte	0x05
	.zero		1


	//   ....[62]....
        /*04d0*/ 	.word	0x000026b0
        /*04d4*/ 	.word	0x000000ff
        /*04d8*/ 	.word	0x00000000
        /*04dc*/ 	.short	0x010a
        /*04de*/ 	.byte	0x05
	.zero		1


	//   ....[63]....
        /*04e0*/ 	.word	0x00002740
        /*04e4*/ 	.word	0x000000ff
        /*04e8*/ 	.word	0x00000000
        /*04ec*/ 	.short	0x010a
        /*04ee*/ 	.byte	0x05
	.zero		1


	//   ....[64]....
        /*04f0*/ 	.word	0x000027d0
        /*04f4*/ 	.word	0x000000ff
        /*04f8*/ 	.word	0x00000000
        /*04fc*/ 	.short	0x010a
        /*04fe*/ 	.byte	0x05
	.zero		1


	//   ....[65]....
        /*0500*/ 	.word	0x00002860
        /*0504*/ 	.word	0x000000ff
        /*0508*/ 	.word	0x00000000
        /*050c*/ 	.short	0x010a
        /*050e*/ 	.byte	0x05
	.zero		1


	//   ....[66]....
        /*0510*/ 	.word	0x000028f0
        /*0514*/ 	.word	0x000000ff
        /*0518*/ 	.word	0x00000000
        /*051c*/ 	.short	0x010a
        /*051e*/ 	.byte	0x05
	.zero		1


	//   ....[67]....
        /*0520*/ 	.word	0x00002980
        /*0524*/ 	.word	0x000000ff
        /*0528*/ 	.word	0x00000000
        /*052c*/ 	.short	0x010a
        /*052e*/ 	.byte	0x05
	.zero		1


	//   ....[68]....
        /*0530*/ 	.word	0x00002a20
        /*0534*/ 	.word	0x00000000
        /*0538*/ 	.word	0x00000000
        /*053c*/ 	.short	0x010a
        /*053e*/ 	.byte	0xff
	.zero		1


	//   ....[69]....
        /*0540*/ 	.word	0x00002b40
        /*0544*/ 	.word	0x00000000
        /*0548*/ 	.word	0x00000150
        /*054c*/ 	.short	0x010a
        /*054e*/ 	.byte	0xff
	.zero		1


	//   ....[70]....
        /*0550*/ 	.word	0x00002ba0
        /*0554*/ 	.word	0x00000004
        /*0558*/ 	.word	0x00000000
        /*055c*/ 	.short	0x0101
        /*055e*/ 	.byte	0xff
	.zero		1


	//   ....[71]....
        /*0560*/ 	.word	0x00002bc0
        /*0564*/ 	.word	0x000000ff
        /*0568*/ 	.word	0x00000100
        /*056c*/ 	.short	0x010a
        /*056e*/ 	.byte	0x05
	.zero		1


	//   ....[72]....
        /*0570*/ 	.word	0x00002ce0
        /*0574*/ 	.word	0x00000000
        /*0578*/ 	.word	0x000000f0
        /*057c*/ 	.short	0x010a
        /*057e*/ 	.byte	0xff
	.zero		1


	//   ....[73]....
        /*0580*/ 	.word	0x00002df0
        /*0584*/ 	.word	0x00000000
        /*0588*/ 	.word	0x00000000
        /*058c*/ 	.short	0x0101
        /*058e*/ 	.byte	0xff
	.zero		1


	//   ....[74]....
        /*0590*/ 	.word	0x00002e80
        /*0594*/ 	.word	0x000000ff
        /*0598*/ 	.word	0x00000100
        /*059c*/ 	.short	0x0106
        /*059e*/ 	.byte	0x05
	.zero		1


	//   ....[75]....
        /*05a0*/ 	.word	0x00002ea0
        /*05a4*/ 	.word	0x000000ff
        /*05a8*/ 	.word	0x00000100
        /*05ac*/ 	.short	0x010a
        /*05ae*/ 	.byte	0x05
	.zero		1


	//   ....[76]....
        /*05b0*/ 	.word	0x00002f30
        /*05b4*/ 	.word	0x000000ff
        /*05b8*/ 	.word	0x00000100
        /*05bc*/ 	.short	0x0106
        /*05be*/ 	.byte	0x04
	.zero		1


	//   ....[77]....
        /*05c0*/ 	.word	0x00002f70
        /*05c4*/ 	.word	0x00000000
        /*05c8*/ 	.word	0x00000100
        /*05cc*/ 	.short	0x010a
        /*05ce*/ 	.byte	0xff
	.zero		1


	//   ....[78]....
        /*05d0*/ 	.word	0x00003470
        /*05d4*/ 	.word	0x00000000
        /*05d8*/ 	.word	0x000000f0
        /*05dc*/ 	.short	0x010a
        /*05de*/ 	.byte	0xff
	.zero		1


	//   ....[79]....
        /*05e0*/ 	.word	0x00003580
        /*05e4*/ 	.word	0x00000003
        /*05e8*/ 	.word	0x00000000
        /*05ec*/ 	.short	0x0101
        /*05ee*/ 	.byte	0xff
	.zero		1


	//   ....[80]....
        /*05f0*/ 	.word	0x00003590
        /*05f4*/ 	.word	0x000000ff
        /*05f8*/ 	.word	0x00000000
        /*05fc*/ 	.short	0x010a
        /*05fe*/ 	.byte	0x04
	.zero		1


	//   ....[81]....
        /*0600*/ 	.word	0x000035b0
        /*0604*/ 	.word	0x000000ff
        /*0608*/ 	.word	0x00000130
        /*060c*/ 	.short	0x010a
        /*060e*/ 	.byte	0x08
	.zero		1


	//   ....[82]....
        /*0610*/ 	.word	0x00003680
        /*0614*/ 	.word	0x000000ff
        /*0618*/ 	.word	0x00000000
        /*061c*/ 	.short	0x010a
        /*061e*/ 	.byte	0x07
	.zero		1


	//   ....[83]....
        /*0620*/ 	.word	0x000037c0
        /*0624*/ 	.word	0x000000ff
        /*0628*/ 	.word	0x00000000
        /*062c*/ 	.short	0x010a
        /*062e*/ 	.byte	0x04
	.zero		1


	//   ....[84]....
        /*0630*/ 	.word	0x000039b0
        /*0634*/ 	.word	0x000000ff
        /*0638*/ 	.word	0x00000000
        /*063c*/ 	.short	0x010a
        /*063e*/ 	.byte	0x05
	.zero		1


	//   ....[85]....
        /*0640*/ 	.word	0x00003a40
        /*0644*/ 	.word	0x000000ff
        /*0648*/ 	.word	0x00000000
        /*064c*/ 	.short	0x010a
        /*064e*/ 	.byte	0x05
	.zero		1


	//   ....[86]....
        /*0650*/ 	.word	0x00003ad0
        /*0654*/ 	.word	0x000000ff
        /*0658*/ 	.word	0x00000000
        /*065c*/ 	.short	0x010a
        /*065e*/ 	.byte	0x05
	.zero		1


	//   ....[87]....
        /*0660*/ 	.word	0x00003b60
        /*0664*/ 	.word	0x000000ff
        /*0668*/ 	.word	0x00000000
        /*066c*/ 	.short	0x010a
        /*066e*/ 	.byte	0x07
	.zero		1


	//   ....[88]....
        /*0670*/ 	.word	0x00003fc0
        /*0674*/ 	.word	0x00000000
        /*0678*/ 	.word	0x000000f0
        /*067c*/ 	.short	0x010a
        /*067e*/ 	.byte	0xff
	.zero		1


	//   ....[89]....
        /*0680*/ 	.word	0x00004080
        /*0684*/ 	.word	0x00000000
        /*0688*/ 	.word	0x00000000
        /*068c*/ 	.short	0x0101
        /*068e*/ 	.byte	0xff
	.zero		1


	//   ....[90]....
        /*0690*/ 	.word	0x000043a0
        /*0694*/ 	.word	0x000000ff
        /*0698*/ 	.word	0x000000e8
        /*069c*/ 	.short	0x010a
        /*069e*/ 	.byte	0x07
	.zero		1


	//   ....[91]....
        /*06a0*/ 	.word	0x00004590
        /*06a4*/ 	.word	0x000000ff
        /*06a8*/ 	.word	0x000000d0
        /*06ac*/ 	.short	0x010a
        /*06ae*/ 	.byte	0x07
	.zero		1


	//   ....[92]....
        /*06b0*/ 	.word	0x00004760
        /*06b4*/ 	.word	0x000000ff
        /*06b8*/ 	.word	0x000000c0
        /*06bc*/ 	.short	0x010b
        /*06be*/ 	.byte	0x07
	.zero		1


	//   ....[93]....
        /*06c0*/ 	.word	0x000047d0
        /*06c4*/ 	.word	0x000000ff
        /*06c8*/ 	.word	0x00000000
        /*06cc*/ 	.short	0x0101
        /*06ce*/ 	.byte	0x08
	.zero		1


	//   ....[94]....
        /*06d0*/ 	.word	0x00004800
        /*06d4*/ 	.word	0x000000ff
        /*06d8*/ 	.word	0x000000d8
        /*06dc*/ 	.short	0x010a
        /*06de*/ 	.byte	0x07
	.zero		1


	//   ....[95]....
        /*06e0*/ 	.word	0x00004a10
        /*06e4*/ 	.word	0x000000ff
        /*06e8*/ 	.word	0x000000c8
        /*06ec*/ 	.short	0x010b
        /*06ee*/ 	.byte	0x07
	.zero		1


	//   ....[96]....
        /*06f0*/ 	.word	0x00004a30
        /*06f4*/ 	.word	0x000000ff
        /*06f8*/ 	.word	0x00000000
        /*06fc*/ 	.short	0x0101
        /*06fe*/ 	.byte	0x0d
	.zero		1


	//   ....[97]....
        /*0700*/ 	.word	0x00004a60
        /*0704*/ 	.word	0x000000ff
        /*0708*/ 	.word	0x000000d0
        /*070c*/ 	.short	0x010a
        /*070e*/ 	.byte	0x07
	.zero		1


	//   ....[98]....
        /*0710*/ 	.word	0x00004aa0
        /*0714*/ 	.word	0x00000000
        /*0718*/ 	.word	0x000000d8
        /*071c*/ 	.short	0x010a
        /*071e*/ 	.byte	0xff
	.zero		1


	//   ....[99]....
        /*0720*/ 	.word	0x00004dd0
        /*0724*/ 	.word	0x00000000
        /*0728*/ 	.word	0x000000f0
        /*072c*/ 	.short	0x010a
        /*072e*/ 	.byte	0xff
	.zero		1


	//   ....[100]....
        /*0730*/ 	.word	0x00004ee0
        /*0734*/ 	.word	0x00000000
        /*0738*/ 	.word	0x00000000
        /*073c*/ 	.short	0x0101
        /*073e*/ 	.byte	0xff
	.zero		1


	//   ....[101]....
        /*0740*/ 	.word	0x00005940
        /*0744*/ 	.word	0x00000003
        /*0748*/ 	.word	0x000000c0
        /*074c*/ 	.short	0x010a
        /*074e*/ 	.byte	0xff
	.zero		1


	//   ....[102]....
        /*0750*/ 	.word	0x00005980
        /*0754*/ 	.word	0x000000cf
        /*0758*/ 	.word	0x00000110
        /*075c*/ 	.short	0x010a
        /*075e*/ 	.byte	0xff
	.zero		1


	//   ....[103]....
        /*0760*/ 	.word	0x00005ab0
        /*0764*/ 	.word	0x00000003
        /*0768*/ 	.word	0x000000c0
        /*076c*/ 	.short	0x010a
        /*076e*/ 	.byte	0xff
	.zero		1


	//   ....[104]....
        /*0770*/ 	.word	0x00005c10
        /*0774*/ 	.word	0x00000000
        /*0778*/ 	.word	0x00000000
        /*077c*/ 	.short	0x0101
        /*077e*/ 	.byte	0xff
	.zero		1


	//   ....[105]....
        /*0780*/ 	.word	0x00005c70
        /*0784*/ 	.word	0x000000cf
        /*0788*/ 	.word	0x00000110
        /*078c*/ 	.short	0x010a
        /*078e*/ 	.byte	0xff
	.zero		1


	//   ....[106]....
        /*0790*/ 	.word	0x00007020
        /*0794*/ 	.word	0x000000d2
        /*0798*/ 	.word	0x000000c0
        /*079c*/ 	.short	0x010a
        /*079e*/ 	.byte	0xff
	.zero		1


	//   ....[107]....
        /*07a0*/ 	.word	0x000070f0
        /*07a4*/ 	.word	0x000000d2
        /*07a8*/ 	.word	0x000000c0
        /*07ac*/ 	.short	0x010a
        /*07ae*/ 	.byte	0xff
	.zero		1


	//   ....[108]....
        /*07b0*/ 	.word	0x00007230
        /*07b4*/ 	.word	0x00000003
        /*07b8*/ 	.word	0x00000000
        /*07bc*/ 	.short	0x0101
        /*07be*/ 	.byte	0xff
	.zero		1


	//   ....[109]....
        /*07c0*/ 	.word	0x00007740
        /*07c4*/ 	.word	0x000000ff
        /*07c8*/ 	.word	0x00000000
        /*07cc*/ 	.short	0x0101
        /*07ce*/ 	.byte	0x05
	.zero		1


	//   ....[110]....
        /*07d0*/ 	.word	0x000086c0
        /*07d4*/ 	.word	0x00000003
        /*07d8*/ 	.word	0x00000160
        /*07dc*/ 	.short	0x010a
        /*07de*/ 	.byte	0xff
	.zero		1


	//   ....[111]....
        /*07e0*/ 	.word	0x00008720
        /*07e4*/ 	.word	0x00000002
        /*07e8*/ 	.word	0x00000060
        /*07ec*/ 	.short	0x010a
        /*07ee*/ 	.byte	0xff
	.zero		1


	//   ....[112]....
        /*07f0*/ 	.word	0x00008780
        /*07f4*/ 	.word	0x00000002
        /*07f8*/ 	.word	0x00000060
        /*07fc*/ 	.short	0x010a
        /*07fe*/ 	.byte	0xff
	.zero		1


	//   ....[113]....
        /*0800*/ 	.word	0x000087d0
        /*0804*/ 	.word	0x00000002
        /*0808*/ 	.word	0x000000f0
        /*080c*/ 	.short	0x010a
        /*080e*/ 	.byte	0xff
	.zero		1


	//   ....[114]....
        /*0810*/ 	.word	0x00008830
        /*0814*/ 	.word	0x00000000
        /*0818*/ 	.word	0x00000000
        /*081c*/ 	.short	0x010a
        /*081e*/ 	.byte	0xff
	.zero		1


	//   ....[115]....
        /*0820*/ 	.word	0x00008890
        /*0824*/ 	.word	0x00000000
        /*0828*/ 	.word	0x00000000
        /*082c*/ 	.short	0x010a
        /*082e*/ 	.byte	0xff
	.zero		1


	//   ....[116]....
        /*0830*/ 	.word	0x000088f0
        /*0834*/ 	.word	0x00000000
        /*0838*/ 	.word	0x00000000
        /*083c*/ 	.short	0x010a
        /*083e*/ 	.byte	0xff
	.zero		1


	//   ....[117]....
        /*0840*/ 	.word	0x00008950
        /*0844*/ 	.word	0x00000000
        /*0848*/ 	.word	0x00000000
        /*084c*/ 	.short	0x010a
        /*084e*/ 	.byte	0xff
	.zero		1


	//   ....[118]....
        /*0850*/ 	.word	0x000089b0
        /*0854*/ 	.word	0x00000000
        /*0858*/ 	.word	0x00000000
        /*085c*/ 	.short	0x010a
        /*085e*/ 	.byte	0xff
	.zero		1


	//   ....[119]....
        /*0860*/ 	.word	0x00008a10
        /*0864*/ 	.word	0x00000000
        /*0868*/ 	.word	0x00000000
        /*086c*/ 	.short	0x010a
        /*086e*/ 	.byte	0xff
	.zero		1


	//   ....[120]....
        /*0870*/ 	.word	0x00008a70
        /*0874*/ 	.word	0x00000000
        /*0878*/ 	.word	0x00000000
        /*087c*/ 	.short	0x010a
        /*087e*/ 	.byte	0xff
	.zero		1


	//   ....[121]....
        /*0880*/ 	.word	0x00008ad0
        /*0884*/ 	.word	0x00000000
        /*0888*/ 	.word	0x00000000
        /*088c*/ 	.short	0x010a
        /*088e*/ 	.byte	0xff
	.zero		1


	//   ....[122]....
        /*0890*/ 	.word	0x00008b30
        /*0894*/ 	.word	0x00000000
        /*0898*/ 	.word	0x00000000
        /*089c*/ 	.short	0x010a
        /*089e*/ 	.byte	0xff
	.zero		1


	//   ....[123]....
        /*08a0*/ 	.word	0x00008b90
        /*08a4*/ 	.word	0x00000000
        /*08a8*/ 	.word	0x00000000
        /*08ac*/ 	.short	0x010a
        /*08ae*/ 	.byte	0xff
	.zero		1


	//   ....[124]....
        /*08b0*/ 	.word	0x00008bf0
        /*08b4*/ 	.word	0x00000000
        /*08b8*/ 	.word	0x00000000
        /*08bc*/ 	.short	0x010a
        /*08be*/ 	.byte	0xff
	.zero		1


	//   ....[125]....
        /*08c0*/ 	.word	0x00008c40
        /*08c4*/ 	.word	0x00000000
        /*08c8*/ 	.word	0x00000150
        /*08cc*/ 	.short	0x010a
        /*08ce*/ 	.byte	0xff
	.zero		1


	//   ....[126]....
        /*08d0*/ 	.word	0x00008ca0
        /*08d4*/ 	.word	0x00000000
        /*08d8*/ 	.word	0x00000100
        /*08dc*/ 	.short	0x010a
        /*08de*/ 	.byte	0xff
	.zero		1


	//   ....[127]....
        /*08e0*/ 	.word	0x00008cf0
        /*08e4*/ 	.word	0x00000000
        /*08e8*/ 	.word	0x000000f0
        /*08ec*/ 	.short	0x010a
        /*08ee*/ 	.byte	0xff
	.zero		1


	//   ....[128]....
        /*08f0*/ 	.word	0x00008d50
        /*08f4*/ 	.word	0x00000000
        /*08f8*/ 	.word	0x00000100
        /*08fc*/ 	.short	0x010a
        /*08fe*/ 	.byte	0xff
	.zero		1


	//   ....[129]....
        /*0900*/ 	.word	0x00008da0
        /*0904*/ 	.word	0x00000000
        /*0908*/ 	.word	0x000000f0
        /*090c*/ 	.short	0x010a
        /*090e*/ 	.byte	0xff
	.zero		1


	//   ....[130]....
        /*0910*/ 	.word	0x00008e00
        /*0914*/ 	.word	0x00000003
        /*0918*/ 	.word	0x00000130
        /*091c*/ 	.short	0x010a
        /*091e*/ 	.byte	0xff
	.zero		1


	//   ....[131]....
        /*0920*/ 	.word	0x00008e60
        /*0924*/ 	.word	0x00000000
        /*0928*/ 	.word	0x00000000
        /*092c*/ 	.short	0x010a
        /*092e*/ 	.byte	0xff
	.zero		1


	//   ....[132]....
        /*0930*/ 	.word	0x00008ec0
        /*0934*/ 	.word	0x00000000
        /*0938*/ 	.word	0x00000000
        /*093c*/ 	.short	0x010a
        /*093e*/ 	.byte	0xff
	.zero		1


	//   ....[133]....
        /*0940*/ 	.word	0x00008f20
        /*0944*/ 	.word	0x00000000
        /*0948*/ 	.word	0x00000000
        /*094c*/ 	.short	0x010a
        /*094e*/ 	.byte	0xff
	.zero		1


	//   ....[134]....
        /*0950*/ 	.word	0x00008f80
        /*0954*/ 	.word	0x00000000
        /*0958*/ 	.word	0x00000000
        /*095c*/ 	.short	0x010a
        /*095e*/ 	.byte	0xff
	.zero		1


	//   ....[135]....
        /*0960*/ 	.word	0x00008fe0
        /*0964*/ 	.word	0x00000000
        /*0968*/ 	.word	0x00000000
        /*096c*/ 	.short	0x010a
        /*096e*/ 	.byte	0xff
	.zero		1


	//   ....[136]....
        /*0970*/ 	.word	0x00009030
        /*0974*/ 	.word	0x00000000
        /*0978*/ 	.word	0x000000f0
        /*097c*/ 	.short	0x010a
        /*097e*/ 	.byte	0xff
	.zero		1


	//   ....[137]....
        /*0980*/ 	.word	0x00009090
        /*0984*/ 	.word	0x00000000
        /*0988*/ 	.word	0x000000e8
        /*098c*/ 	.short	0x010a
        /*098e*/ 	.byte	0xff
	.zero		1


	//   ....[138]....
        /*0990*/ 	.word	0x000090f0
        /*0994*/ 	.word	0x00000003
        /*0998*/ 	.word	0x000000d0
        /*099c*/ 	.short	0x010a
        /*099e*/ 	.byte	0xff
	.zero		1


	//   ....[139]....
        /*09a0*/ 	.word	0x00009150
        /*09a4*/ 	.word	0x00000003
        /*09a8*/ 	.word	0x000000d8
        /*09ac*/ 	.short	0x010a
        /*09ae*/ 	.byte	0xff
	.zero		1


	//   ....[140]....
        /*09b0*/ 	.word	0x000091b0
        /*09b4*/ 	.word	0x00000000
        /*09b8*/ 	.word	0x000000d0
        /*09bc*/ 	.short	0x010a
        /*09be*/ 	.byte	0xff
	.zero		1


	//   ....[141]....
        /*09c0*/ 	.word	0x00009200
        /*09c4*/ 	.word	0x00000000
        /*09c8*/ 	.word	0x000000f0
        /*09cc*/ 	.short	0x010a
        /*09ce*/ 	.byte	0xff
	.zero		1


	//   ....[142]....
        /*09d0*/ 	.word	0x00009250
        /*09d4*/ 	.word	0x00000003
        /*09d8*/ 	.word	0x000000c0
        /*09dc*/ 	.short	0x010a
        /*09de*/ 	.byte	0xff
	.zero		1


	//   ....[143]....
        /*09e0*/ 	.word	0x000092a0
        /*09e4*/ 	.word	0x000000cf
        /*09e8*/ 	.word	0x00000110
        /*09ec*/ 	.short	0x010a
        /*09ee*/ 	.byte	0xff
	.zero		1


	//   ....[144]....
        /*09f0*/ 	.word	0x000092f0
        /*09f4*/ 	.word	0x000000d2
        /*09f8*/ 	.word	0x000000c0
        /*09fc*/ 	.short	0x010a
        /*09fe*/ 	.byte	0xff
	.zero		1


	//----- nvinfo : EIATTR_NUM_MBARRIERS
	.align		4
.L_47:
        /*0a00*/ 	.byte	0x03, 0x38
        /*0a02*/ 	.short	0x002e


	//----- nvinfo : EIATTR_EXIT_INSTR_OFFSETS
	.align		4
        /*0a04*/ 	.byte	0x04, 0x1c
        /*0a06*/ 	.short	(.L_49 - .L_48)


	//   ....[0]....
.L_48:
        /*0a08*/ 	.word	0x00002a50


	//   ....[1]....
        /*0a0c*/ 	.word	0x00002f40


	//   ....[2]....
        /*0a10*/ 	.word	0x00002fa0


	//   ....[3]....
        /*0a14*/ 	.word	0x00003dc0


	//   ....[4]....
        /*0a18*/ 	.word	0x00004ad0


	//   ....[5]....
        /*0a1c*/ 	.word	0x00004b10


	//   ....[6]....
        /*0a20*/ 	.word	0x000086b0


	//----- nvinfo : EIATTR_MAX_THREADS
	.align		4
.L_49:
        /*0a24*/ 	.byte	0x04, 0x05
        /*0a26*/ 	.short	(.L_51 - .L_50)
.L_50:
        /*0a28*/ 	.word	0x00000100
        /*0a2c*/ 	.word	0x00000001
        /*0a30*/ 	.word	0x00000001


	//----- nvinfo : EIATTR_CRS_STACK_SIZE
	.align		4
.L_51:
        /*0a34*/ 	.byte	0x04, 0x1e
        /*0a36*/ 	.short	(.L_53 - .L_52)
.L_52:
        /*0a38*/ 	.word	0x00000000


	//----- nvinfo : EIATTR_CBANK_PARAM_SIZE
	.align		4
.L_53:
        /*0a3c*/ 	.byte	0x03, 0x19
        /*0a3e*/ 	.short	0x0800


	//----- nvinfo : EIATTR_PARAM_CBANK
	.align		4
        /*0a40*/ 	.byte	0x04, 0x0a
        /*0a42*/ 	.short	(.L_55 - .L_54)
	.align		4
.L_54:
        /*0a44*/ 	.word	index@(.nv.constant0._ZN7cutlass13device_kernelINS_4gemm6kernel13GemmUniversalIN4cute5tupleIJiiiiEEENS1_10collective13CollectiveMmaINS1_35MainloopSm100TmaUmmaWarpSpecializedILi12ELi2ELi4ENS5_IJNS4_1CILi1EEESB_SB_EEEEENS5_IJNSA_ILi128EEESE_NSA_ILi64EEEEEENS_12float_e5m2_tENS5_IJlSB_lEEESH_SI_NS4_8TiledMMAINS4_8MMA_AtomIJNS4_10MMA_TraitsINS4_19SM100_MMA_F8F6F4_SSEJSH_SH_fSE_SE_NS4_17integral_constantINS4_4UMMA5MajorELSP_0EEESQ_NSN_INSO_7ScaleInELSR_0EEESS_EEEEEENS4_6LayoutISC_NS5_IJNSA_ILi0EEESW_SW_EEEEENS5_IJNS4_10UnderscoreESZ_SZ_EEEEENS4_13SM90_TMA_LOADENS4_14ComposedLayoutINS4_7SwizzleILi2ELi4ELi3EEENS4_18smem_ptr_flag_bitsILi8EEENSV_INS5_IJNSA_ILi8EEESF_EEENS5_IJSF_SB_EEEEEEEvNS4_8identityES12_S1C_vS1D_EENS_8epilogue10collective18CollectiveEpilogueINS1F_23Sm100TmaWarpSpecializedILi2ELi2ELi64ELb0ELb0EEEJSG_NS5_IJNSV_ISE_SB_EENSV_ISF_SB_EEEEESH_SI_SH_SI_NS1F_6fusion15FusionCallbacksIS1J_NS1N_17LinearCombinationISH_fSH_fLNS_15FloatRoundStyleE2EEESG_S1M_JEEENS4_5SM1004TMEM4LOAD26SM100_TMEM_LOAD_32dp32b64xES12_S1C_NS4_39AutoVectorizingCopyWithAssumedAlignmentILi128EEENS4_14SM90_TMA_STOREES1C_S1Y_S1Y_EEEvvEEEEvNT_6ParamsE)
        /*0a48*/ 	.short	0x0380
        /*0a4a*/ 	.short	0x0800


	//----- nvinfo : EIATTR_SW_WAR
	.align		4
.L_55:
        /*0a4c*/ 	.byte	0x04, 0x36
        /*0a4e*/ 	.short	(.L_57 - .L_56)
.L_56:
        /*0a50*/ 	.word	0x00000008
.L_57:


//--------------------- .nv.callgraph             --------------------------
	.section	.nv.callgraph,"",@"SHT_CUDA_CALLGRAPH"
	.align	4
	.sectionentsize	8
	.align		4
        /*0000*/ 	.word	0x00000000
	.align		4
        /*0004*/ 	.word	0xffffffff
	.align		4
        /*0008*/ 	.word	index@(_ZN7cutlass13device_kernelINS_4gemm6kernel13GemmUniversalIN4cute5tupleIJiiiiEEENS1_10collective13CollectiveMmaINS1_35MainloopSm100TmaUmmaWarpSpecializedILi12ELi2ELi4ENS5_IJNS4_1CILi1EEESB_SB_EEEEENS5_IJNSA_ILi128EEESE_NSA_ILi64EEEEEENS_12float_e5m2_tENS5_IJlSB_lEEESH_SI_NS4_8TiledMMAINS4_8MMA_AtomIJNS4_10MMA_TraitsINS4_19SM100_MMA_F8F6F4_SSEJSH_SH_fSE_SE_NS4_17integral_constantINS4_4UMMA5MajorELSP_0EEESQ_NSN_INSO_7ScaleInELSR_0EEESS_EEEEEENS4_6LayoutISC_NS5_IJNSA_ILi0EEESW_SW_EEEEENS5_IJNS4_10UnderscoreESZ_SZ_EEEEENS4_13SM90_TMA_LOADENS4_14ComposedLayoutINS4_7SwizzleILi2ELi4ELi3EEENS4_18smem_ptr_flag_bitsILi8EEENSV_INS5_IJNSA_ILi8EEESF_EEENS5_IJSF_SB_EEEEEEEvNS4_8identityES12_S1C_vS1D_EENS_8epilogue10collective18CollectiveEpilogueINS1F_23Sm100TmaWarpSpecializedILi2ELi2ELi64ELb0ELb0EEEJSG_NS5_IJNSV_ISE_SB_EENSV_ISF_SB_EEEEESH_SI_SH_SI_NS1F_6fusion15FusionCallbacksIS1J_NS1N_17LinearCombinationISH_fSH_fLNS_15FloatRoundStyleE2EEESG_S1M_JEEENS4_5SM1004TMEM4LOAD26SM100_TMEM_LOAD_32dp32b64xES12_S1C_NS4_39AutoVectorizingCopyWithAssumedAlignmentILi128EEENS4_14SM90_TMA_STOREES1C_S1Y_S1Y_EEEvvEEEEvNT_6ParamsE)
	.align		4
        /*000c*/ 	.word	index@(__assertfail)
	.align		4
        /*0010*/ 	.word	0x00000000
	.align		4
        /*0014*/ 	.word	0xfffffffe
	.align		4
        /*0018*/ 	.word	0x00000000
	.align		4
        /*001c*/ 	.word	0xfffffffd
	.align		4
        /*0020*/ 	.word	0x00000000
	.align		4
        /*0024*/ 	.word	0xfffffffc


//--------------------- .nv.constant4             --------------------------
	.section	.nv.constant4,"a",@progbits
	.align	8
	.align		8
.nv.constant4:
        /*0000*/ 	.dword	__assertfail
	.align		8
        /*0008*/ 	.dword	__unnamed_1
	.align		8
        /*0010*/ 	.dword	__unnamed_2
	.align		8
        /*0018*/ 	.dword	_ZN40_INTERNAL_b52627ff_4_k_cu_cedba513_141234cuda3std3__45__cpo5beginE
	.align		8
        /*0020*/ 	.dword	_ZN40_INTERNAL_b52627ff_4_k_cu_cedba513_141234cuda3std3__45__cpo3endE
	.align		8
        /*0028*/ 	.dword	_ZN40_INTERNAL_b52627ff_4_k_cu_cedba513_141234cuda3std3__45__cpo6cbeginE
	.align		8
        /*0030*/ 	.dword	_ZN40_INTERNAL_b52627ff_4_k_cu_cedba513_141234cuda3std3__45__cpo4cendE
	.align		8
        /*0038*/ 	.dword	_ZN40_INTERNAL_b52627ff_4_k_cu_cedba513_141234cuda3std3__442_GLOBAL__N__b52627ff_4_k_cu_cedba513_141236ignoreE
	.align		8
        /*0040*/ 	.dword	_ZN40_INTERNAL_b52627ff_4_k_cu_cedba513_141234cuda3std3__419piecewise_constructE
	.align		8
        /*0048*/ 	.dword	_ZN40_INTERNAL_b52627ff_4_k_cu_cedba513_141234cuda3std3__48in_placeE
	.align		8
        /*0050*/ 	.dword	_ZN40_INTERNAL_b52627ff_4_k_cu_cedba513_141234cuda3std6ranges3__45__cpo4swapE
	.align		8
        /*0058*/ 	.dword	_ZN40_INTERNAL_b52627ff_4_k_cu_cedba513_141234cuda3std6ranges3__45__cpo9iter_moveE
	.align		8
        /*0060*/ 	.dword	_ZN40_INTERNAL_b52627ff_4_k_cu_cedba513_141234cute7productE
	.align		8
        /*0068*/ 	.dword	_ZN40_INTERNAL_b52627ff_4_k_cu_cedba513_141234cute1_E
	.align		8
        /*0070*/ 	.dword	$str$25
	.align		8
        /*0078*/ 	.dword	$str$26
	.align		8
        /*0080*/ 	.dword	$str$27
	.align		8
        /*0088*/ 	.dword	$str$28


//--------------------- .text._ZN7cutlass13device_kernelINS_4gemm6kernel13GemmUniversalIN4cute5tupleIJiiiiEEENS1_10collective13CollectiveMmaINS1_35MainloopSm100TmaUmmaWarpSpecializedILi12ELi2ELi4ENS5_IJNS4_1CILi1EEESB_SB_EEEEENS5_IJNSA_ILi128EEESE_NSA_ILi64EEEEEENS_12float_e5m2_tENS5_IJlSB_lEEESH_SI_NS4_8TiledMMAINS4_8MMA_AtomIJNS4_10MMA_TraitsINS4_19SM100_MMA_F8F6F4_SSEJSH_SH_fSE_SE_NS4_17integral_constantINS4_4UMMA5MajorELSP_0EEESQ_NSN_INSO_7ScaleInELSR_0EEESS_EEEEEENS4_6LayoutISC_NS5_IJNSA_ILi0EEESW_SW_EEEEENS5_IJNS4_10UnderscoreESZ_SZ_EEEEENS4_13SM90_TMA_LOADENS4_14ComposedLayoutINS4_7SwizzleILi2ELi4ELi3EEENS4_18smem_ptr_flag_bitsILi8EEENSV_INS5_IJNSA_ILi8EEESF_EEENS5_IJSF_SB_EEEEEEEvNS4_8identityES12_S1C_vS1D_EENS_8epilogue10collective18CollectiveEpilogueINS1F_23Sm100TmaWarpSpecializedILi2ELi2ELi64ELb0ELb0EEEJSG_NS5_IJNSV_ISE_SB_EENSV_ISF_SB_EEEEESH_SI_SH_SI_NS1F_6fusion15FusionCallbacksIS1J_NS1N_17LinearCombinationISH_fSH_fLNS_15FloatRoundStyleE2EEESG_S1M_JEEENS4_5SM1004TMEM4LOAD26SM100_TMEM_LOAD_32dp32b64xES12_S1C_NS4_39AutoVectorizingCopyWithAssumedAlignmentILi128EEENS4_14SM90_TMA_STOREES1C_S1Y_S1Y_EEEvvEEEEvNT_6ParamsE --------------------------
	.section	.text._ZN7cutlass13device_kernelINS_4gemm6kernel13GemmUniversalIN4cute5tupleIJiiiiEEENS1_10collective13CollectiveMmaINS1_35MainloopSm100TmaUmmaWarpSpecializedILi12ELi2ELi4ENS5_IJNS4_1CILi1EEESB_SB_EEEEENS5_IJNSA_ILi128EEESE_NSA_ILi64EEEEEENS_12float_e5m2_tENS5_IJlSB_lEEESH_SI_NS4_8TiledMMAINS4_8MMA_AtomIJNS4_10MMA_TraitsINS4_19SM100_MMA_F8F6F4_SSEJSH_SH_fSE_SE_NS4_17integral_constantINS4_4UMMA5MajorELSP_0EEESQ_NSN_INSO_7ScaleInELSR_0EEESS_EEEEEENS4_6LayoutISC_NS5_IJNSA_ILi0EEESW_SW_EEEEENS5_IJNS4_10UnderscoreESZ_SZ_EEEEENS4_13SM90_TMA_LOADENS4_14ComposedLayoutINS4_7SwizzleILi2ELi4ELi3EEENS4_18smem_ptr_flag_bitsILi8EEENSV_INS5_IJNSA_ILi8EEESF_EEENS5_IJSF_SB_EEEEEEEvNS4_8identityES12_S1C_vS1D_EENS_8epilogue10collective18CollectiveEpilogueINS1F_23Sm100TmaWarpSpecializedILi2ELi2ELi64ELb0ELb0EEEJSG_NS5_IJNSV_ISE_SB_EENSV_ISF_SB_EEEEESH_SI_SH_SI_NS1F_6fusion15FusionCallbacksIS1J_NS1N_17LinearCombinationISH_fSH_fLNS_15FloatRoundStyleE2EEESG_S1M_JEEENS4_5SM1004TMEM4LOAD26SM100_TMEM_LOAD_32dp32b64xES12_S1C_NS4_39AutoVectorizingCopyWithAssumedAlignmentILi128EEENS4_14SM90_TMA_STOREES1C_S1Y_S1Y_EEEvvEEEEvNT_6ParamsE,"ax",@progbits
	.align	128
.text._ZN7cutlass13device_kernelINS_4gemm6kernel13GemmUniversalIN4cute5tupleIJiiiiEEENS1_10collective13CollectiveMmaINS1_35MainloopSm100TmaUmmaWarpSpecializedILi12ELi2ELi4ENS5_IJNS4_1CILi1EEESB_SB_EEEEENS5_IJNSA_ILi128EEESE_NSA_ILi64EEEEEENS_12float_e5m2_tENS5_IJlSB_lEEESH_SI_NS4_8TiledMMAINS4_8MMA_AtomIJNS4_10MMA_TraitsINS4_19SM100_MMA_F8F6F4_SSEJSH_SH_fSE_SE_NS4_17integral_constantINS4_4UMMA5MajorELSP_0EEESQ_NSN_INSO_7ScaleInELSR_0EEESS_EEEEEENS4_6LayoutISC_NS5_IJNSA_ILi0EEESW_SW_EEEEENS5_IJNS4_10UnderscoreESZ_SZ_EEEEENS4_13SM90_TMA_LOADENS4_14ComposedLayoutINS4_7SwizzleILi2ELi4ELi3EEENS4_18smem_ptr_flag_bitsILi8EEENSV_INS5_IJNSA_ILi8EEESF_EEENS5_IJSF_SB_EEEEEEEvNS4_8identityES12_S1C_vS1D_EENS_8epilogue10collective18CollectiveEpilogueINS1F_23Sm100TmaWarpSpecializedILi2ELi2ELi64ELb0ELb0EEEJSG_NS5_IJNSV_ISE_SB_EENSV_ISF_SB_EEEEESH_SI_SH_SI_NS1F_6fusion15FusionCallbacksIS1J_NS1N_17LinearCombinationISH_fSH_fLNS_15FloatRoundStyleE2EEESG_S1M_JEEENS4_5SM1004TMEM4LOAD26SM100_TMEM_LOAD_32dp32b64xES12_S1C_NS4_39AutoVectorizingCopyWithAssumedAlignmentILi128EEENS4_14SM90_TMA_STOREES1C_S1Y_S1Y_EEEvvEEEEvNT_6ParamsE:
        .type           _ZN7cutlass13device_kernelINS_4gemm6kernel13GemmUniversalIN4cute5tupleIJiiiiEEENS1_10collective13CollectiveMmaINS1_35MainloopSm100TmaUmmaWarpSpecializedILi12ELi2ELi4ENS5_IJNS4_1CILi1EEESB_SB_EEEEENS5_IJNSA_ILi128EEESE_NSA_ILi64EEEEEENS_12float_e5m2_tENS5_IJlSB_lEEESH_SI_NS4_8TiledMMAINS4_8MMA_AtomIJNS4_10MMA_TraitsINS4_19SM100_MMA_F8F6F4_SSEJSH_SH_fSE_SE_NS4_17integral_constantINS4_4UMMA5MajorELSP_0EEESQ_NSN_INSO_7ScaleInELSR_0EEESS_EEEEEENS4_6LayoutISC_NS5_IJNSA_ILi0EEESW_SW_EEEEENS5_IJNS4_10UnderscoreESZ_SZ_EEEEENS4_13SM90_TMA_LOADENS4_14ComposedLayoutINS4_7SwizzleILi2ELi4ELi3EEENS4_18smem_ptr_flag_bitsILi8EEENSV_INS5_IJNSA_ILi8EEESF_EEENS5_IJSF_SB_EEEEEEEvNS4_8identityES12_S1C_vS1D_EENS_8epilogue10collective18CollectiveEpilogueINS1F_23Sm100TmaWarpSpecializedILi2ELi2ELi64ELb0ELb0EEEJSG_NS5_IJNSV_ISE_SB_EENSV_ISF_SB_EEEEESH_SI_SH_SI_NS1F_6fusion15FusionCallbacksIS1J_NS1N_17LinearCombinationISH_fSH_fLNS_15FloatRoundStyleE2EEESG_S1M_JEEENS4_5SM1004TMEM4LOAD26SM100_TMEM_LOAD_32dp32b64xES12_S1C_NS4_39AutoVectorizingCopyWithAssumedAlignmentILi128EEENS4_14SM90_TMA_STOREES1C_S1Y_S1Y_EEEvvEEEEvNT_6ParamsE,@function
        .size           _ZN7cutlass13device_kernelINS_4gemm6kernel13GemmUniversalIN4cute5tupleIJiiiiEEENS1_10collective13CollectiveMmaINS1_35MainloopSm100TmaUmmaWarpSpecializedILi12ELi2ELi4ENS5_IJNS4_1CILi1EEESB_SB_EEEEENS5_IJNSA_ILi128EEESE_NSA_ILi64EEEEEENS_12float_e5m2_tENS5_IJlSB_lEEESH_SI_NS4_8TiledMMAINS4_8MMA_AtomIJNS4_10MMA_TraitsINS4_19SM100_MMA_F8F6F4_SSEJSH_SH_fSE_SE_NS4_17integral_constantINS4_4UMMA5MajorELSP_0EEESQ_NSN_INSO_7ScaleInELSR_0EEESS_EEEEEENS4_6LayoutISC_NS5_IJNSA_ILi0EEESW_SW_EEEEENS5_IJNS4_10UnderscoreESZ_SZ_EEEEENS4_13SM90_TMA_LOADENS4_14ComposedLayoutINS4_7SwizzleILi2ELi4ELi3EEENS4_18smem_ptr_flag_bitsILi8EEENSV_INS5_IJNSA_ILi8EEESF_EEENS5_IJSF_SB_EEEEEEEvNS4_8identityES12_S1C_vS1D_EENS_8epilogue10collective18CollectiveEpilogueINS1F_23Sm100TmaWarpSpecializedILi2ELi2ELi64ELb0ELb0EEEJSG_NS5_IJNSV_ISE_SB_EENSV_ISF_SB_EEEEESH_SI_SH_SI_NS1F_6fusion15FusionCallbacksIS1J_NS1N_17LinearCombinationISH_fSH_fLNS_15FloatRoundStyleE2EEESG_S1M_JEEENS4_5SM1004TMEM4LOAD26SM100_TMEM_LOAD_32dp32b64xES12_S1C_NS4_39AutoVectorizingCopyWithAssumedAlignmentILi128EEENS4_14SM90_TMA_STOREES1C_S1Y_S1Y_EEEvvEEEEvNT_6ParamsE,(.L_x_168 - _ZN7cutlass13device_kernelINS_4gemm6kernel13GemmUniversalIN4cute5tupleIJiiiiEEENS1_10collective13CollectiveMmaINS1_35MainloopSm100TmaUmmaWarpSpecializedILi12ELi2ELi4ENS5_IJNS4_1CILi1EEESB_SB_EEEEENS5_IJNSA_ILi128EEESE_NSA_ILi64EEEEEENS_12float_e5m2_tENS5_IJlSB_lEEESH_SI_NS4_8TiledMMAINS4_8MMA_AtomIJNS4_10MMA_TraitsINS4_19SM100_MMA_F8F6F4_SSEJSH_SH_fSE_SE_NS4_17integral_constantINS4_4UMMA5MajorELSP_0EEESQ_NSN_INSO_7ScaleInELSR_0EEESS_EEEEEENS4_6LayoutISC_NS5_IJNSA_ILi0EEESW_SW_EEEEENS5_IJNS4_10UnderscoreESZ_SZ_EEEEENS4_13SM90_TMA_LOADENS4_14ComposedLayoutINS4_7SwizzleILi2ELi4ELi3EEENS4_18smem_ptr_flag_bitsILi8EEENSV_INS5_IJNSA_ILi8EEESF_EEENS5_IJSF_SB_EEEEEEEvNS4_8identityES12_S1C_vS1D_EENS_8epilogue10collective18CollectiveEpilogueINS1F_23Sm100TmaWarpSpecializedILi2ELi2ELi64ELb0ELb0EEEJSG_NS5_IJNSV_ISE_SB_EENSV_ISF_SB_EEEEESH_SI_SH_SI_NS1F_6fusion15FusionCallbacksIS1J_NS1N_17LinearCombinationISH_fSH_fLNS_15FloatRoundStyleE2EEESG_S1M_JEEENS4_5SM1004TMEM4LOAD26SM100_TMEM_LOAD_32dp32b64xES12_S1C_NS4_39AutoVectorizingCopyWithAssumedAlignmentILi128EEENS4_14SM90_TMA_STOREES1C_S1Y_S1Y_EEEvvEEEEvNT_6ParamsE)
        .other          _ZN7cutlass13device_kernelINS_4gemm6kernel13GemmUniversalIN4cute5tupleIJiiiiEEENS1_10collective13CollectiveMmaINS1_35MainloopSm100TmaUmmaWarpSpecializedILi12ELi2ELi4ENS5_IJNS4_1CILi1EEESB_SB_EEEEENS5_IJNSA_ILi128EEESE_NSA_ILi64EEEEEENS_12float_e5m2_tENS5_IJlSB_lEEESH_SI_NS4_8TiledMMAINS4_8MMA_AtomIJNS4_10MMA_TraitsINS4_19SM100_MMA_F8F6F4_SSEJSH_SH_fSE_SE_NS4_17integral_constantINS4_4UMMA5MajorELSP_0EEESQ_NSN_INSO_7ScaleInELSR_0EEESS_EEEEEENS4_6LayoutISC_NS5_IJNSA_ILi0EEESW_SW_EEEEENS5_IJNS4_10UnderscoreESZ_SZ_EEEEENS4_13SM90_TMA_LOADENS4_14ComposedLayoutINS4_7SwizzleILi2ELi4ELi3EEENS4_18smem_ptr_flag_bitsILi8EEENSV_INS5_IJNSA_ILi8EEESF_EEENS5_IJSF_SB_EEEEEEEvNS4_8identityES12_S1C_vS1D_EENS_8epilogue10collective18CollectiveEpilogueINS1F_23Sm100TmaWarpSpecializedILi2ELi2ELi64ELb0ELb0EEEJSG_NS5_IJNSV_ISE_SB_EENSV_ISF_SB_EEEEESH_SI_SH_SI_NS1F_6fusion15FusionCallbacksIS1J_NS1N_17LinearCombinationISH_fSH_fLNS_15FloatRoundStyleE2EEESG_S1M_JEEENS4_5SM1004TMEM4LOAD26SM100_TMEM_LOAD_32dp32b64xES12_S1C_NS4_39AutoVectorizingCopyWithAssumedAlignmentILi128EEENS4_14SM90_TMA_STOREES1C_S1Y_S1Y_EEEvvEEEEvNT_6ParamsE,@"STO_CUDA_ENTRY STV_DEFAULT"
_ZN7cutlass13device_kernelINS_4gemm6kernel13GemmUniversalIN4cute5tupleIJiiiiEEENS1_10collective13CollectiveMmaINS1_35MainloopSm100TmaUmmaWarpSpecializedILi12ELi2ELi4ENS5_IJNS4_1CILi1EEESB_SB_EEEEENS5_IJNSA_ILi128EEESE_NSA_ILi64EEEEEENS_12float_e5m2_tENS5_IJlSB_lEEESH_SI_NS4_8TiledMMAINS4_8MMA_AtomIJNS4_10MMA_TraitsINS4_19SM100_MMA_F8F6F4_SSEJSH_SH_fSE_SE_NS4_17integral_constantINS4_4UMMA5MajorELSP_0EEESQ_NSN_INSO_7ScaleInELSR_0EEESS_EEEEEENS4_6LayoutISC_NS5_IJNSA_ILi0EEESW_SW_EEEEENS5_IJNS4_10UnderscoreESZ_SZ_EEEEENS4_13SM90_TMA_LOADENS4_14ComposedLayoutINS4_7SwizzleILi2ELi4ELi3EEENS4_18smem_ptr_flag_bitsILi8EEENSV_INS5_IJNSA_ILi8EEESF_EEENS5_IJSF_SB_EEEEEEEvNS4_8identityES12_S1C_vS1D_EENS_8epilogue10collective18CollectiveEpilogueINS1F_23Sm100TmaWarpSpecializedILi2ELi2ELi64ELb0ELb0EEEJSG_NS5_IJNSV_ISE_SB_EENSV_ISF_SB_EEEEESH_SI_SH_SI_NS1F_6fusion15FusionCallbacksIS1J_NS1N_17LinearCombinationISH_fSH_fLNS_15FloatRoundStyleE2EEESG_S1M_JEEENS4_5SM1004TMEM4LOAD26SM100_TMEM_LOAD_32dp32b64xES12_S1C_NS4_39AutoVectorizingCopyWithAssumedAlignmentILi128EEENS4_14SM90_TMA_STOREES1C_S1Y_S1Y_EEEvvEEEEvNT_6ParamsE:
[----:B------:R-:W1:Y:S01]  /*0000*/  LDC R1, c[0x0][0x37c] ;  /* 0x0000df00ff017b82 */ /* 0x000e620000000800 */
[----:B------:R-:W2:Y:S01]  /*0010*/  S2R R189, SR_TID.X ;  /* 0x0000000000bd7919 */ /* 0x000ea20000002100 */
[----:B------:R-:W3:Y:S01]  /*0020*/  LDCU.64 UR4, c[0x0][0x890] ;  /* 0x00011200ff0477ac */ /* 0x000ee20008000a00 */
[----:B------:R-:W-:Y:S02]  /*0030*/  PRMT R171, RZ, 0x7610, R171 ;  /* 0x00007610ffab7816 */ /* 0x000fe400000000ab */
[----:B------:R-:W-:Y:S01]  /*0040*/  ELECT P5, URZ, PT ;  /* 0x0000000000ff782f */ /* 0x000fe200038a0000 */
[----:B------:R-:W4:Y:S01]  /*0050*/  LDCU.64 UR46, c[0x0][0x358] ;  /* 0x00006b00ff2e77ac */ /* 0x000f220008000a00 */
[----:B---3--:R-:W-:-:S04]  /*0060*/  UISETP.NE.U32.AND UP0, UPT, UR4, URZ, UPT ;  /* 0x000000ff0400728c */ /* 0x008fc8000bf05070 */
[----:B------:R-:W-:Y:S01]  /*0070*/  UISETP.NE.AND.EX UP0, UPT, UR5, URZ, UPT, UP0 ;  /* 0x000000ff0500728c */ /* 0x000fe2000bf05300 */
[----:B--2---:R-:W-:-:S05]  /*0080*/  SHF.R.U32.HI R173, RZ, 0x5, R189 ;  /* 0x00000005ffad7819 */ /* 0x004fca00000116bd */
[----:B------:R-:W2:Y:S02]  /*0090*/  SHFL.IDX PT, R0, R173, RZ, 0x1f ;  /* 0x00001fffad007589 */ /* 0x000ea400000e0000 */
[----:B--2---:R-:W-:Y:S01]  /*00a0*/  R2UR UR8, R0 ;  /* 0x00000000000872ca */ /* 0x004fe200000e0000 */
[----:B-1--4-:R-:W-:-:S14]  /*00b0*/  BRA.U UP0, `(.L_x_0) ;  /* 0x00000001002c7547 */ /* 0x012fdc000b800000 */
[----:B------:R-:W1:Y:S02]  /*00c0*/  LDCU.64 UR6, c[0x0][0x888] ;  /* 0x00011100ff0677ac */ /* 0x000e640008000a00 */
[----:B-1----:R-:W-:-:S04]  /*00d0*/  UISETP.NE.U32.AND UP0, UPT, UR6, URZ, UPT ;  /* 0x000000ff0600728c */ /* 0x002fc8000bf05070 */
[----:B------:R-:W-:-:S09]  /*00e0*/  UISETP.NE.AND.EX UP0, UPT, UR7, URZ, UPT, UP0 ;  /* 0x000000ff0700728c */ /* 0x000fd2000bf05300 */
[----:B------:R-:W-:Y:S05]  /*00f0*/  BRA.U !UP0, `(.L_x_1) ;  /* 0x0000000108107547 */ /* 0x000fea000b800000 */
[----:B------:R-:W1:Y:S02]  /*0100*/  LDC.64 R2, c[0x0][0x888] ;  /* 0x00022200ff027b82 */ /* 0x000e640000000a00 */
[----:B-1----:R1:W5:Y:S01]  /*0110*/  LDG.E R81, desc[UR46][R2.64] ;  /* 0x0000002e02517981 */ /* 0x002362000c1e1900 */
[----:B------:R-:W-:Y:S01]  /*0120*/  HFMA2 R171, -RZ, RZ, 0, 5.9604644775390625e-08 ;  /* 0x00000001ffab7431 */ /* 0x000fe200000001ff */
[----:B------:R-:W-:Y:S05]  /*0130*/  BRA `(.L_x_0) ;  /* 0x00000000000c7947 */ /* 0x000fea0003800000 */
.L_x_1:
[----:B------:R-:W1:Y:S01]  /*0140*/  LDCU UR6, c[0x0][0x880] ;  /* 0x00011000ff0677ac */ /* 0x000e620008000800 */
[----:B------:R-:W-:Y:S01]  /*0150*/  HFMA2 R171, -RZ, RZ, 0, 5.9604644775390625e-08 ;  /* 0x00000001ffab7431 */ /* 0x000fe200000001ff */
[----:B-1----:R-:W-:-:S07]  /*0160*/  MOV R81, UR6 ;  /* 0x0000000600517c02 */ /* 0x002fce0008000f00 */
.L_x_0:
[----:B------:R-:W2:Y:S02]  /*0170*/  LDCU.64 UR6, c[0x0][0x8b0] ;  /* 0x00011600ff0677ac */ /* 0x000ea40008000a00 */
[----:B--2---:R-:W-:-:S04]  /*0180*/  UISETP.NE.U32.AND UP0, UPT, UR6, URZ, UPT ;  /* 0x000000ff0600728c */ /* 0x004fc8000bf05070 */
[----:B------:R-:W-:-:S09]  /*0190*/  UISETP.NE.AND.EX UP0, UPT, UR7, URZ, UPT, UP0 ;  /* 0x000000ff0700728c */ /* 0x000fd2000bf05300 */
[----:B------:R-:W-:Y:S05]  /*01a0*/  BRA.U UP0, `(.L_x_2) ;  /* 0x0000000100247547 */ /* 0x000fea000b800000 */
[----:B------:R-:W2:Y:S02]  /*01b0*/  LDCU.64 UR6, c[0x0][0x8a8] ;  /* 0x00011500ff0677ac */ /* 0x000ea40008000a00 */
[----:B--2---:R-:W-:-:S04]  /*01c0*/  UISETP.NE.U32.AND UP0, UPT, UR6, URZ, UPT ;  /* 0x000000ff0600728c */ /* 0x004fc8000bf05070 */
[----:B------:R-:W-:-:S09]  /*01d0*/  UISETP.NE.AND.EX UP0, UPT, UR7, URZ, UPT, UP0 ;  /* 0x000000ff0700728c */ /* 0x000fd2000bf05300 */
[----:B------:R-:W-:Y:S05]  /*01e0*/  BRA.U !UP0, `(.L_x_3) ;  /* 0x00000001080c7547 */ /* 0x000fea000b800000 */
[----:B------:R-:W2:Y:S02]  /*01f0*/  LDC.64 R78, c[0x0][0x8a8] ;  /* 0x00022a00ff4e7b82 */ /* 0x000ea40000000a00 */
[----:B--2---:R2:W5:Y:S01]  /*0200*/  LDG.E R78, desc[UR46][R78.64] ;  /* 0x0000002e4e4e7981 */ /* 0x004562000c1e1900 */
[----:B------:R-:W-:Y:S05]  /*0210*/  BRA `(.L_x_2) ;  /* 0x0000000000087947 */ /* 0x000fea0003800000 */
.L_x_3:
[----:B------:R-:W2:Y:S02]  /*0220*/  LDCU UR6, c[0x0][0x8a0] ;  /* 0x00011400ff0677ac */ /* 0x000ea40008000800 */
[----:B--2---:R-:W-:Y:S02]  /*0230*/  MOV R78, UR6 ;  /* 0x00000006004e7c02 */ /* 0x004fe40008000f00 */
.L_x_2:
[----:B------:R-:W-:Y:S01]  /*0240*/  IMAD.U32 R0, RZ, RZ, UR8 ;  /* 0x00000008ff007e24 */ /* 0x000fe2000f8e00ff */
[----:B------:R-:W-:Y:S04]  /*0250*/  BSSY.RECONVERGENT B0, `(.L_x_4) ;  /* 0x000000c000007945 */ /* 0x000fe80003800200 */
[C---:B------:R-:W-:Y:S02]  /*0260*/  ISETP.NE.OR P1, PT, R0.reuse, 0x1, !P5 ;  /* 0x000000010000780c */ /* 0x040fe40006f25670 */
[----:B------:R-:W-:-:S11]  /*0270*/  ISETP.NE.OR P0, PT, R0, 0x3, !P5 ;  /* 0x000000030000780c */ /* 0x000fd60006f05670 */
[----:B------:R-:W-:Y:S05]  /*0280*/  @P1 BRA `(.L_x_5) ;  /* 0x0000000000201947 */ /* 0x000fea0003800000 */
[----:B------:R-:W3:Y:S02]  /*0290*/  LDCU.64 UR6, c[0x0][0x348] ;  /* 0x00006900ff0677ac */ /* 0x000ee40008000a00 */
[----:B---3--:R-:W-:Y:S02]  /*02a0*/  UIADD3 UR10, UP1, UPT, UR6, 0x80, URZ ;  /* 0x00000080060a7890 */ /* 0x008fe4000ff3e0ff */
[----:B------:R-:W-:Y:S02]  /*02b0*/  UIADD3 UR6, UP0, UPT, UR6, 0x180, URZ ;  /* 0x0000018006067890 */ /* 0x000fe4000ff1e0ff */
[----:B------:R-:W-:Y:S02]  /*02c0*/  UIADD3.X UR11, UPT, UPT, URZ, UR7, URZ, UP1, !UPT ;  /* 0x00000007ff0b7290 */ /* 0x000fe40008ffe4ff */
[----:B------:R-:W-:-:S07]  /*02d0*/  UIADD3.X UR7, UPT, UPT, URZ, UR7, URZ, UP0, !UPT ;  /* 0x00000007ff077290 */ /* 0x000fce00087fe4ff */
[----:B------:R3:W-:Y:S02]  /*02e0*/  UTMACCTL.PF [UR10] ;  /* 0x000000000a0079b9 */ /* 0x0007e40008040000 */
[----:B------:R3:W-:Y:S02]  /*02f0*/  UTMACCTL.PF [UR6] ;  /* 0x00000000060079b9 */ /* 0x0007e40008040000 */
[----:B---3--:R-:W-:Y:S01]  /*0300*/  NOP ;  /* 0x0000000000007918 */ /* 0x008fe20000000000 */
.L_x_5:
[----:B------:R-:W-:Y:S05]  /*0310*/  BSYNC.RECONVERGENT B0 ;  /* 0x0000000000007941 */ /* 0x000fea0003800200 */
.L_x_4:
[----:B------:R-:W-:Y:S04]  /*0320*/  BSSY.RECONVERGENT B0, `(.L_x_6) ;  /* 0x000000a000007945 */ /* 0x000fe80003800200 */
        /* <DEDUP_REMOVED lines=9> */
.L_x_7:
[----:B------:R-:W-:Y:S05]  /*03c0*/  BSYNC.RECONVERGENT B0 ;  /* 0x0000000000007941 */ /* 0x000fea0003800200 */
.L_x_6:
[----:B------:R-:W3:Y:S01]  /*03d0*/  LDCU.64 UR6, c[0x0][0x888] ;  /* 0x00011100ff0677ac */ /* 0x000ee20008000a00 */
[----:B------:R-:W-:Y:S02]  /*03e0*/  UISETP.EQ.U32.AND UP1, UPT, UR4, URZ, UPT ;  /* 0x000000ff0400728c */ /* 0x000fe4000bf22070 */
[----:B------:R-:W-:Y:S02]  /*03f0*/  UPLOP3.LUT UP2, UPT, UPT, UPT, UPT, 0x80, 0x8 ;  /* 0x000000000008789c */ /* 0x000fe40003f4f070 */
[----:B---3--:R-:W-:-:S04]  /*0400*/  UISETP.NE.U32.AND UP0, UPT, UR6, URZ, UPT ;  /* 0x000000ff0600728c */ /* 0x008fc8000bf05070 */
[----:B------:R-:W-:-:S04]  /*0410*/  UISETP.NE.AND.EX UP0, UPT, UR7, URZ, UPT, UP0 ;  /* 0x000000ff0700728c */ /* 0x000fc8000bf05300 */
[----:B------:R-:W-:-:S04]  /*0420*/  UISETP.EQ.OR.EX UP3, UPT, UR5, URZ, !UP0, UP1 ;  /* 0x000000ff0500728c */ /* 0x000fc8000c762710 */
[----:B------:R-:W-:-:S05]  /*0430*/  UP2UR UR50, UPR, URZ, 0x8 ;  /* 0x00000008ff327883 */ /* 0x000fca0008000000 */
[----:B------:R-:W-:Y:S07]  /*0440*/  BRA.U !UP3, `(.L_x_8) ;  /* 0x000000010b207547 */ /* 0x000fee000b800000 */
[----:B------:R-:W-:Y:S01]  /*0450*/  UISETP.NE.U32.AND UP2, UPT, UR4, URZ, UPT ;  /* 0x000000ff0400728c */ /* 0x000fe2000bf45070 */
[----:B-----5:R-:W-:Y:S01]  /*0460*/  FSETP.NEU.AND P0, PT, R81, RZ, PT ;  /* 0x000000ff5100720b */ /* 0x020fe20003f0d000 */
[----:B------:R-:W-:Y:S02]  /*0470*/  USEL UR4, URZ, 0xffffffff, UP0 ;  /* 0xffffffffff047887 */ /* 0x000fe40008000000 */
[----:B------:R-:W-:-:S10]  /*0480*/  UISETP.NE.AND.EX UP2, UPT, UR5, URZ, UPT, UP2 ;  /* 0x000000ff0500728c */ /* 0x000fd4000bf45320 */
[----:B------:R-:W-:Y:S01]  /*0490*/  VOTEU.ANY UP1, P0 ;  /* 0x0000000000ff7886 */ /* 0x000fe20000020100 */
[----:B------:R-:W-:-:S04]  /*04a0*/  @!UP2 USEL UR4, URZ, 0xffffffff, UP1 ;  /* 0xffffffffff04a887 */ /* 0x000fc80008800000 */
[----:B------:R-:W-:-:S04]  /*04b0*/  ULOP3.LUT UR4, UR4, 0x1, URZ, 0xc0, !UPT ;  /* 0x0000000104047892 */ /* 0x000fc8000f8ec0ff */
[----:B------:R-:W-:-:S11]  /*04c0*/  UISETP.NE.U32.AND UP2, UPT, UR4, 0x1, UPT ;  /* 0x000000010400788c */ /* 0x000fd6000bf45070 */
.L_x_8:
[----:B-1----:R-:W1:Y:S01]  /*04d0*/  SHFL.IDX PT, R2, R173, RZ, 0x1f ;  /* 0x00001fffad027589 */ /* 0x002e6200000e0000 */
[----:B------:R-:W-:-:S04]  /*04e0*/  UISETP.NE.AND UP1, UPT, UR8, 0x2, UPT ;  /* 0x000000020800788c */ /* 0x000fc8000bf25270 */
[----:B------:R-:W-:Y:S01]  /*04f0*/  USEL UR6, URZ, 0x1, UP1 ;  /* 0x00000001ff067887 */ /* 0x000fe20008800000 */
[----:B-1----:R-:W-:-:S13]  /*0500*/  ISETP.NE.AND P0, PT, R2, RZ, PT ;  /* 0x000000ff0200720c */ /* 0x002fda0003f05270 */
[----:B------:R-:W-:Y:S05]  /*0510*/  @P0 BRA `(.L_x_9) ;  /* 0x0000000000940947 */ /* 0x000fea0003800000 */
[----:B------:R-:W-:Y:S01]  /*0520*/  ELECT P0, URZ, PT ;  /* 0x0000000000ff782f */ /* 0x000fe20003800000 */
[----:B------:R-:W-:-:S12]  /*0530*/  BSSY.RECONVERGENT B0, `(.L_x_9) ;  /* 0x0000023000007945 */ /* 0x000fd80003800200 */
[----:B------:R-:W-:Y:S05]  /*0540*/  @!P0 BRA `(.L_x_10) ;  /* 0x0000000000848947 */ /* 0x000fea0003800000 */
[----:B------:R-:W1:Y:S01]  /*0550*/  S2UR UR5, SR_CgaCtaId ;  /* 0x00000000000579c3 */ /* 0x000e620000008800 */
[----:B------:R-:W-:Y:S01]  /*0560*/  UMOV UR7, 0x400 ;  /* 0x0000040000077882 */ /* 0x000fe20000000000 */
[----:B------:R-:W-:Y:S02]  /*0570*/  UMOV UR4, 0x1 ;  /* 0x0000000100047882 */ /* 0x000fe40000000000 */
[----:B------:R-:W-:-:S04]  /*0580*/  UIADD3 UR10, UPT, UPT, -UR4, 0x100000, URZ ;  /* 0x00100000040a7890 */ /* 0x000fc8000fffe1ff */
[----:B------:R-:W-:Y:S02]  /*0590*/  USHF.L.U32 UR11, UR10, 0xb, URZ ;  /* 0x0000000b0a0b7899 */ /* 0x000fe400080006ff */
[----:B------:R-:W-:Y:S02]  /*05a0*/  USHF.L.U32 UR10, UR10, 0x1, URZ ;  /* 0x000000010a0a7899 */ /* 0x000fe400080006ff */
[----:B-1----:R-:W-:Y:S01]  /*05b0*/  ULEA UR5, UR5, UR7, 0x18 ;  /* 0x0000000705057291 */ /* 0x002fe2000f8ec0ff */
[----:B------:R-:W1:Y:S11]  /*05c0*/  FENCE.VIEW.ASYNC.S ;  /* 0x00000000000073c6 */ /* 0x000e760000000000 */
[----:B-1----:R1:W3:Y:S01]  /*05d0*/  SYNCS.EXCH.64 URZ, [UR5], UR10 ;  /* 0x0000000a05ff75b2 */ /* 0x0022e20008000100 */
[----:B------:R1:W4:Y:S01]  /*05e0*/  SYNCS.EXCH.64 URZ, [UR5+0x60], UR10 ;  /* 0x0000600a05ff75b2 */ /* 0x0003220008000100 */
[----:B------:R1:W1:Y:S01]  /*05f0*/  SYNCS.EXCH.64 URZ, [UR5+0x8], UR10 ;  /* 0x0000080a05ff75b2 */ /* 0x0002620008000100 */
        /* <DEDUP_REMOVED lines=21> */
[----:B---3--:R-:W-:Y:S01]  /*0750*/  NOP ;  /* 0x0000000000007918 */ /* 0x008fe20000000000 */
.L_x_10:
[----:B-1----:R-:W-:Y:S05]  /*0760*/  BSYNC.RECONVERGENT B0 ;  /* 0x0000000000007941 */ /* 0x002fea0003800200 */
.L_x_9:
[----:B------:R-:W1:Y:S01]  /*0770*/  SHFL.IDX PT, R2, R173, RZ, 0x1f ;  /* 0x00001fffad027589 */ /* 0x000e6200000e0000 */
[----:B------:R-:W-:Y:S01]  /*0780*/  NOP ;  /* 0x0000000000007918 */ /* 0x000fe20000000000 */
[----:B-1----:R-:W-:-:S13]  /*0790*/  ISETP.NE.AND P0, PT, R2, 0x1, PT ;  /* 0x000000010200780c */ /* 0x002fda0003f05270 */
[----:B------:R-:W-:Y:S05]  /*07a0*/  @P0 BRA `(.L_x_11) ;  /* 0x0000000000480947 */ /* 0x000fea0003800000 */
[----:B------:R-:W1:Y:S01]  /*07b0*/  S2UR UR7, SR_CgaCtaId ;  /* 0x00000000000779c3 */ /* 0x000e620000008800 */
[----:B------:R-:W-:Y:S01]  /*07c0*/  UMOV UR9, 0x400 ;  /* 0x0000040000097882 */ /* 0x000fe20000000000 */
[----:B------:R-:W-:Y:S01]  /*07d0*/  UMOV UR5, 0x20 ;  /* 0x0000002000057882 */ /* 0x000fe20000000000 */
[----:B------:R-:W-:Y:S01]  /*07e0*/  UMOV UR4, 0x80 ;  /* 0x0000008000047882 */ /* 0x000fe20000000000 */
[----:B------:R-:W-:-:S04]  /*07f0*/  UIADD3 UR10, UPT, UPT, -UR5, 0x100000, URZ ;  /* 0x00100000050a7890 */ /* 0x000fc8000fffe1ff */
[----:B------:R-:W-:Y:S02]  /*0800*/  USHF.L.U32 UR11, UR10, 0xb, URZ ;  /* 0x0000000b0a0b7899 */ /* 0x000fe400080006ff */
[----:B------:R-:W-:Y:S02]  /*0810*/  USHF.L.U32 UR10, UR10, 0x1, URZ ;  /* 0x000000010a0a7899 */ /* 0x000fe400080006ff */
[----:B------:R-:W-:-:S04]  /*0820*/  UIADD3 UR4, UPT, UPT, -UR4, 0x100000, URZ ;  /* 0x0010000004047890 */ /* 0x000fc8000fffe1ff */
[----:B------:R-:W-:Y:S02]  /*0830*/  USHF.L.U32 UR5, UR4, 0xb, URZ ;  /* 0x0000000b04057899 */ /* 0x000fe400080006ff */
[----:B------:R-:W-:Y:S01]  /*0840*/  USHF.L.U32 UR4, UR4, 0x1, URZ ;  /* 0x0000000104047899 */ /* 0x000fe200080006ff */
[----:B------:R-:W-:Y:S01]  /*0850*/  ELECT P0, URZ, PT ;  /* 0x0000000000ff782f */ /* 0x000fe20003800000 */
[----:B-1----:R-:W-:Y:S01]  /*0860*/  ULEA UR7, UR7, UR9, 0x18 ;  /* 0x0000000907077291 */ /* 0x002fe2000f8ec0ff */
[----:B------:R-:W1:Y:S11]  /*0870*/  FENCE.VIEW.ASYNC.S ;  /* 0x00000000000073c6 */ /* 0x000e760000000000 */
[----:B-1----:R1:W3:Y:S01]  /*0880*/  SYNCS.EXCH.64 URZ, [UR7+0xc0], UR10 ;  /* 0x0000c00a07ff75b2 */ /* 0x0022e20008000100 */
[----:B------:R1:W1:Y:S01]  /*0890*/  SYNCS.EXCH.64 URZ, [UR7+0xd0], UR4 ;  /* 0x0000d00407ff75b2 */ /* 0x0002620008000100 */
[----:B------:R1:W1:Y:S01]  /*08a0*/  SYNCS.EXCH.64 URZ, [UR7+0xc8], UR10 ;  /* 0x0000c80a07ff75b2 */ /* 0x0002620008000100 */
[----:B------:R1:W1:Y:S01]  /*08b0*/  SYNCS.EXCH.64 URZ, [UR7+0xd8], UR4 ;  /* 0x0000d80407ff75b2 */ /* 0x0002620008000100 */
[----:B------:R-:W-:Y:S01]  /*08c0*/  NOP ;  /* 0x0000000000007918 */ /* 0x000fe20000000000 */
.L_x_11:
[----:B------:R-:W2:Y:S01]  /*08d0*/  SHFL.IDX PT, R2, R173, RZ, 0x1f ;  /* 0x00001fffad027589 */ /* 0x000ea200000e0000 */
[----:B------:R-:W-:Y:S01]  /*08e0*/  NOP ;  /* 0x0000000000007918 */ /* 0x000fe20000000000 */
[----:B--2---:R-:W-:-:S13]  /*08f0*/  ISETP.NE.AND P0, PT, R2, 0x3, PT ;  /* 0x000000030200780c */ /* 0x004fda0003f05270 */
[----:B------:R-:W-:Y:S05]  /*0900*/  @P0 BRA `(.L_x_12) ;  /* 0x0000000000300947 */ /* 0x000fea0003800000 */
[----:B-1----:R-:W1:Y:S01]  /*0910*/  S2UR UR5, SR_CgaCtaId ;  /* 0x00000000000579c3 */ /* 0x002e620000008800 */
[----:B------:R-:W-:Y:S01]  /*0920*/  UMOV UR7, 0x400 ;  /* 0x0000040000077882 */ /* 0x000fe20000000000 */
[----:B------:R-:W-:Y:S01]  /*0930*/  UMOV UR4, 0x20 ;  /* 0x0000002000047882 */ /* 0x000fe20000000000 */
[----:B------:R-:W-:Y:S01]  /*0940*/  ELECT P0, URZ, PT ;  /* 0x0000000000ff782f */ /* 0x000fe20003800000 */
[----:B------:R-:W-:-:S04]  /*0950*/  UIADD3 UR10, UPT, UPT, -UR4, 0x100000, URZ ;  /* 0x00100000040a7890 */ /* 0x000fc8000fffe1ff */
[----:B------:R-:W-:Y:S02]  /*0960*/  USHF.L.U32 UR11, UR10, 0xb, URZ ;  /* 0x0000000b0a0b7899 */ /* 0x000fe400080006ff */
[----:B------:R-:W-:Y:S02]  /*0970*/  USHF.L.U32 UR10, UR10, 0x1, URZ ;  /* 0x000000010a0a7899 */ /* 0x000fe400080006ff */
[----:B-1----:R-:W-:Y:S01]  /*0980*/  ULEA UR5, UR5, UR7, 0x18 ;  /* 0x0000000705057291 */ /* 0x002fe2000f8ec0ff */
[----:B------:R-:W1:Y:S11]  /*0990*/  FENCE.VIEW.ASYNC.S ;  /* 0x00000000000073c6 */ /* 0x000e760000000000 */
[----:B-1----:R2:W1:Y:S01]  /*09a0*/  SYNCS.EXCH.64 URZ, [UR5+0xe0], UR10 ;  /* 0x0000e00a05ff75b2 */ /* 0x0024620008000100 */
[----:B------:R2:W1:Y:S02]  /*09b0*/  SYNCS.EXCH.64 URZ, [UR5+0xe8], UR10 ;  /* 0x0000e80a05ff75b2 */ /* 0x0004640008000100 */
[----:B--2---:R-:W-:Y:S01]  /*09c0*/  NOP ;  /* 0x0000000000007918 */ /* 0x004fe20000000000 */
.L_x_12:
[----:B------:R-:W2:Y:S01]  /*09d0*/  SHFL.IDX PT, R2, R173, RZ, 0x1f ;  /* 0x00001fffad027589 */ /* 0x000ea200000e0000 */
[----:B------:R-:W-:Y:S01]  /*09e0*/  NOP ;  /* 0x0000000000007918 */ /* 0x000fe20000000000 */
[----:B--2---:R-:W-:-:S13]  /*09f0*/  ISETP.NE.AND P0, PT, R2, 0x4, PT ;  /* 0x000000040200780c */ /* 0x004fda0003f05270 */
[----:B------:R-:W-:Y:S05]  /*0a00*/  @P0 BRA `(.L_x_13) ;  /* 0x00000000004c0947 */ /* 0x000fea0003800000 */
[----:B-1----:R-:W1:Y:S01]  /*0a10*/  S2UR UR5, SR_CgaCtaId ;  /* 0x00000000000579c3 */ /* 0x002e620000008800 */
[----:B------:R-:W-:Y:S01]  /*0a20*/  UMOV UR9, 0x100 ;  /* 0x0000010000097882 */ /* 0x000fe20000000000 */
[----:B------:R-:W-:Y:S01]  /*0a30*/  UMOV UR7, 0x400 ;  /* 0x0000040000077882 */ /* 0x000fe20000000000 */
[----:B------:R-:W-:Y:S01]  /*0a40*/  USEL UR9, UR9, 0xe0, UP2 ;  /* 0x000000e009097887 */ /* 0x000fe20009000000 */
[----:B------:R-:W-:Y:S01]  /*0a50*/  UMOV UR4, 0x1 ;  /* 0x0000000100047882 */ /* 0x000fe20000000000 */
[----:B------:R-:W-:Y:S01]  /*0a60*/  ELECT P0, URZ, PT ;  /* 0x0000000000ff782f */ /* 0x000fe20003800000 */
[----:B------:R-:W-:-:S04]  /*0a70*/  UIADD3 UR10, UPT, UPT, -UR4, 0x100000, URZ ;  /* 0x00100000040a7890 */ /* 0x000fc8000fffe1ff */
[----:B------:R-:W-:Y:S02]  /*0a80*/  USHF.L.U32 UR11, UR10, 0xb, URZ ;  /* 0x0000000b0a0b7899 */ /* 0x000fe400080006ff */
[----:B------:R-:W-:Y:S02]  /*0a90*/  USHF.L.U32 UR10, UR10, 0x1, URZ ;  /* 0x000000010a0a7899 */ /* 0x000fe400080006ff */
[----:B------:R-:W-:-:S04]  /*0aa0*/  UIADD3 UR12, UPT, UPT, -UR9, 0x100000, URZ ;  /* 0x00100000090c7890 */ /* 0x000fc8000fffe1ff */
[----:B------:R-:W-:Y:S02]  /*0ab0*/  USHF.L.U32 UR13, UR12, 0xb, URZ ;  /* 0x0000000b0c0d7899 */ /* 0x000fe400080006ff */
[----:B------:R-:W-:Y:S02]  /*0ac0*/  USHF.L.U32 UR12, UR12, 0x1, URZ ;  /* 0x000000010c0c7899 */ /* 0x000fe400080006ff */
[----:B-1----:R-:W-:Y:S01]  /*0ad0*/  ULEA UR5, UR5, UR7, 0x18 ;  /* 0x0000000705057291 */ /* 0x002fe2000f8ec0ff */
[----:B------:R-:W1:Y:S11]  /*0ae0*/  FENCE.VIEW.ASYNC.S ;  /* 0x00000000000073c6 */ /* 0x000e760000000000 */
[----:B-1----:R2:W1:Y:S01]  /*0af0*/  SYNCS.EXCH.64 URZ, [UR5+0xf0], UR10 ;  /* 0x0000f00a05ff75b2 */ /* 0x0024620008000100 */
[----:B------:R2:W1:Y:S01]  /*0b00*/  SYNCS.EXCH.64 URZ, [UR5+0x100], UR12 ;  /* 0x0001000c05ff75b2 */ /* 0x0004620008000100 */
[----:B------:R2:W1:Y:S01]  /*0b10*/  SYNCS.EXCH.64 URZ, [UR5+0xf8], UR10 ;  /* 0x0000f80a05ff75b2 */ /* 0x0004620008000100 */
[----:B------:R2:W1:Y:S02]  /*0b20*/  SYNCS.EXCH.64 URZ, [UR5+0x108], UR12 ;  /* 0x0001080c05ff75b2 */ /* 0x0004640008000100 */
[----:B--2---:R-:W-:Y:S01]  /*0b30*/  NOP ;  /* 0x0000000000007918 */ /* 0x004fe20000000000 */
.L_x_13:
[----:B------:R-:W2:Y:S01]  /*0b40*/  SHFL.IDX PT, R2, R173, RZ, 0x1f ;  /* 0x00001fffad027589 */ /* 0x000ea200000e0000 */
[----:B------:R-:W-:Y:S01]  /*0b50*/  NOP ;  /* 0x0000000000007918 */ /* 0x000fe20000000000 */
[----:B--2---:R-:W-:-:S13]  /*0b60*/  ISETP.NE.AND P0, PT, R2, 0x5, PT ;  /* 0x000000050200780c */ /* 0x004fda0003f05270 */
[----:B------:R-:W-:Y:S05]  /*0b70*/  @P0 BRA `(.L_x_14) ;  /* 0x0000000000580947 */ /* 0x000fea0003800000 */
[----:B-1----:R-:W1:Y:S01]  /*0b80*/  S2UR UR7, SR_CgaCtaId ;  /* 0x00000000000779c3 */ /* 0x002e620000008800 */
        /* <DEDUP_REMOVED lines=12> */
[----:B-1----:R2:W1:Y:S01]  /*0c50*/  SYNCS.EXCH.64 URZ, [UR7+0x110], UR10 ;  /* 0x0001100a07ff75b2 */ /* 0x0024620008000100 */
[----:B------:R2:W1:Y:S01]  /*0c60*/  SYNCS.EXCH.64 URZ, [UR7+0x130], UR4 ;  /* 0x0001300407ff75b2 */ /* 0x0004620008000100 */
[----:B------:R2:W1:Y:S01]  /*0c70*/  SYNCS.EXCH.64 URZ, [UR7+0x118], UR10 ;  /* 0x0001180a07ff75b2 */ /* 0x0004620008000100 */
[----:B------:R2:W1:Y:S01]  /*0c80*/  SYNCS.EXCH.64 URZ, [UR7+0x138], UR4 ;  /* 0x0001380407ff75b2 */ /* 0x0004620008000100 */
[----:B------:R2:W1:Y:S01]  /*0c90*/  SYNCS.EXCH.64 URZ, [UR7+0x120], UR10 ;  /* 0x0001200a07ff75b2 */ /* 0x0004620008000100 */
[----:B------:R2:W1:Y:S01]  /*0ca0*/  SYNCS.EXCH.64 URZ, [UR7+0x140], UR4 ;  /* 0x0001400407ff75b2 */ /* 0x0004620008000100 */
[----:B------:R2:W1:Y:S01]  /*0cb0*/  SYNCS.EXCH.64 URZ, [UR7+0x128], UR10 ;  /* 0x0001280a07ff75b2 */ /* 0x0004620008000100 */
[----:B------:R2:W1:Y:S02]  /*0cc0*/  SYNCS.EXCH.64 URZ, [UR7+0x148], UR4 ;  /* 0x0001480407ff75b2 */ /* 0x0004640008000100 */
[----:B--2---:R-:W-:Y:S01]  /*0cd0*/  NOP ;  /* 0x0000000000007918 */ /* 0x004fe20000000000 */
.L_x_14:
        /* <DEDUP_REMOVED lines=18> */
.L_x_15:
[----:B-1----:R-:W1:Y:S01]  /*0e00*/  S2UR UR5, SR_CTAID.X ;  /* 0x00000000000579c3 */ /* 0x002e620000002500 */
[----:B------:R-:W-:-:S05]  /*0e10*/  CS2R.32 R170, SR_CgaSize ;  /* 0x0000000000aa7805 */ /* 0x000fca0000008a00 */
[----:B------:R-:W-:-:S05]  /*0e20*/  IMAD R170, R170, -0xa0, RZ ;  /* 0xffffff60aaaa7824 */ /* 0x000fca00078e02ff */
[----:B------:R-:W-:-:S14]  /*0e30*/  R2UR UR9, R170 ;  /* 0x00000000aa0972ca */ /* 0x000fdc00000e0000 */
[----:B------:R-:W2:Y:S01]  /*0e40*/  LDCU UR9, c[0x0][UR9+0x2b0] ;  /* 0x00005600090977ac */ /* 0x000ea20008000800 */
[----:B------:R-:W-:Y:S01]  /*0e50*/  NOP ;  /* 0x0000000000007918 */ /* 0x000fe20000000000 */
[----:B------:R-:W-:-:S05]  /*0e60*/  CS2R.32 R170, SR_CgaSize ;  /* 0x0000000000aa7805 */ /* 0x000fca0000008a00 */
[----:B------:R-:W-:-:S05]  /*0e70*/  IMAD R170, R170, -0xa0, RZ ;  /* 0xffffff60aaaa7824 */ /* 0x000fca00078e02ff */
[----:B------:R-:W-:-:S14]  /*0e80*/  R2UR UR7, R170 ;  /* 0x00000000aa0772ca */ /* 0x000fdc00000e0000 */
[----:B------:R-:W3:Y:S01]  /*0e90*/  LDCU UR7, c[0x0][UR7+0x2b4] ;  /* 0x00005680070777ac */ /* 0x000ee20008000800 */
[----:B------:R-:W4:Y:S08]  /*0ea0*/  S2UR UR4, SR_CTAID.Y ;  /* 0x00000000000479c3 */ /* 0x000f300000002600 */
[----:B------:R-:W3:Y:S01]  /*0eb0*/  LDC R9, c[0x0][0xb24] ;  /* 0x0002c900ff097b82 */ /* 0x000ee20000000800 */
[----:B-1----:R-:W-:-:S02]  /*0ec0*/  I2FP.F32.U32 R5, UR5 ;  /* 0x0000000500057c45 */ /* 0x002fc40008201000 */
[----:B------:R-:W-:-:S05]  /*0ed0*/  CS2R.32 R3, SR_CgaSize ;  /* 0x0000000000037805 */ /* 0x000fca0000008a00 */
[----:B------:R-:W-:-:S06]  /*0ee0*/  IMAD R3, R3, -0xa0, RZ ;  /* 0xffffff6003037824 */ /* 0x000fcc00078e02ff */
[----:B------:R-:W1:Y:S01]  /*0ef0*/  LDC R3, c[0x0][R3+0x2a0] ;  /* 0x0000a80003037b82 */ /* 0x000e620000000800 */
[----:B------:R-:W-:Y:S01]  /*0f00*/  MOV R21, UR5 ;  /* 0x0000000500157c02 */ /* 0x000fe20008000f00 */
[----:B--2---:R-:W-:Y:S01]  /*0f10*/  FMUL R5, R5, UR9 ;  /* 0x0000000905057c20 */ /* 0x004fe20008400000 */
[----:B----4-:R-:W-:Y:S02]  /*0f20*/  I2FP.F32.U32 R4, UR4 ;  /* 0x0000000400047c45 */ /* 0x010fe40008201000 */
[----:B------:R-:W-:-:S05]  /*0f30*/  CS2R.32 R2, SR_CgaSize ;  /* 0x0000000000027805 */ /* 0x000fca0000008a00 */
[----:B------:R-:W-:-:S06]  /*0f40*/  IMAD R2, R2, -0xa0, RZ ;  /* 0xffffff6002027824 */ /* 0x000fcc00078e02ff */
[----:B------:R-:W2:Y:S01]  /*0f50*/  LDC R2, c[0x0][R2+0x2a4] ;  /* 0x0000a90002027b82 */ /* 0x000ea20000000800 */
[----:B------:R-:W4:Y:S01]  /*0f60*/  F2I.U32.TRUNC.NTZ R170, R5 ;  /* 0x0000000500aa7305 */ /* 0x000f22000020f000 */
[----:B------:R-:W-:Y:S01]  /*0f70*/  MOV R20, UR4 ;  /* 0x0000000400147c02 */ /* 0x000fe20008000f00 */
[----:B---3--:R-:W-:-:S05]  /*0f80*/  FMUL R4, R4, UR7 ;  /* 0x0000000704047c20 */ /* 0x008fca0008400000 */
[----:B------:R-:W-:Y:S01]  /*0f90*/  BAR.SYNC.DEFER_BLOCKING 0x0 ;  /* 0x0000000000007b1d */ /* 0x000fe20000010000 */
[----:B------:R-:W-:-:S05]  /*0fa0*/  ISETP.GE.AND P0, PT, R9, 0x1, PT ;  /* 0x000000010900780c */ /* 0x000fca0003f06270 */
[----:B------:R-:W3:Y:S02]  /*0fb0*/  F2I.U32.TRUNC.NTZ R147, R4 ;  /* 0x0000000400937305 */ /* 0x000ee4000020f000 */
[----:B------:R-:W2:Y:S01]  /*0fc0*/  S2UR UR36, SR_CTAID.Z ;  /* 0x00000000002479c3 */ /* 0x000ea20000002700 */
[----:B----4-:R-:W-:-:S05]  /*0fd0*/  IADD3 R170, PT, PT, -R170, RZ, RZ ;  /* 0x000000ffaaaa7210 */ /* 0x010fca0007ffe1ff */
[----:B-1----:R-:W-:Y:S01]  /*0fe0*/  IMAD R170, R3, R170, UR5 ;  /* 0x0000000503aa7e24 */ /* 0x002fe2000f8e02aa */
[----:B---3--:R-:W-:-:S05]  /*0ff0*/  IADD3 R147, PT, PT, -R147, RZ, RZ ;  /* 0x000000ff93937210 */ /* 0x008fca0007ffe1ff */
[----:B--2---:R-:W-:Y:S01]  /*1000*/  IMAD R147, R2, R147, UR4 ;  /* 0x0000000402937e24 */ /* 0x004fe2000f8e0293 */
[----:B------:R-:W-:Y:S06]  /*1010*/  @!P0 BRA `(.L_x_16) ;  /* 0x0000000000b88947 */ /* 0x000fec0003800000 */
[----:B------:R-:W1:Y:S01]  /*1020*/  LDC.64 R4, c[0x0][0xb18] ;  /* 0x0002c600ff047b82 */ /* 0x000e620000000a00 */
[----:B------:R-:W-:-:S07]  /*1030*/  ISETP.NE.AND P0, PT, R9, 0x1, PT ;  /* 0x000000010900780c */ /* 0x000fce0003f05270 */
[----:B------:R-:W2:Y:S08]  /*1040*/  LDC R10, c[0x0][0xb0c] ;  /* 0x0002c300ff0a7b82 */ /* 0x000eb00000000800 */
[----:B------:R-:W3:Y:S08]  /*1050*/  LDC R11, c[0x0][0x370] ;  /* 0x0000dc00ff0b7b82 */ /* 0x000ef00000000800 */
[----:B------:R-:W4:Y:S01]  /*1060*/  LDC R12, c[0x0][0x374] ;  /* 0x0000dd00ff0c7b82 */ /* 0x000f220000000800 */
[----:B-1----:R-:W-:-:S07]  /*1070*/  ISETP.NE.AND P1, PT, R4, 0x1, PT ;  /* 0x000000010400780c */ /* 0x002fce0003f25270 */
[----:B------:R-:W3:Y:S01]  /*1080*/  LDC.64 R6, c[0x0][0xb10] ;  /* 0x0002c400ff067b82 */ /* 0x000ee20000000a00 */
[----:B--2---:R-:W-:-:S07]  /*1090*/  ISETP.NE.AND P2, PT, R10, 0x1, PT ;  /* 0x000000010a00780c */ /* 0x004fce0003f45270 */
[----:B------:R-:W1:Y:S08]  /*10a0*/  LDC R8, c[0x0][0xb20] ;  /* 0x0002c800ff087b82 */ /* 0x000e700000000800 */
[----:B------:R-:W2:Y:S01]  /*10b0*/  LDC.64 R2, c[0x0][0xb28] ;  /* 0x0002ca00ff027b82 */ /* 0x000ea20000000a00 */
[----:B----4-:R-:W-:-:S04]  /*10c0*/  IMAD.HI.U32 R13, R12, R5, RZ ;  /* 0x000000050c0d7227 */ /* 0x010fc800078e00ff */
[----:B------:R-:W-:-:S04]  /*10d0*/  IMAD.HI.U32 R5, R20, R5, RZ ;  /* 0x0000000514057227 */ /* 0x000fc800078e00ff */
[----:B---3--:R-:W-:-:S04]  /*10e0*/  IMAD.HI.U32 R14, R11, R6, RZ ;  /* 0x000000060b0e7227 */ /* 0x008fc800078e00ff */
[C---:B------:R-:W-:Y:S01]  /*10f0*/  IMAD.HI.U32 R16, R21.reuse, R6, RZ ;  /* 0x0000000615107227 */ /* 0x040fe200078e00ff */
[-C--:B------:R-:W-:Y:S02]  /*1100*/  @P2 SHF.R.U32.HI R11, RZ, R7.reuse, R14 ;  /* 0x00000007ff0b2219 */ /* 0x080fe4000001160e */
[-C--:B-1----:R-:W-:Y:S02]  /*1110*/  @P1 SHF.R.U32.HI R12, RZ, R8.reuse, R13 ;  /* 0x00000008ff0c1219 */ /* 0x082fe4000001160d */
[----:B------:R-:W-:Y:S02]  /*1120*/  SHF.R.U32.HI R5, RZ, R8, R5 ;  /* 0x00000008ff057219 */ /* 0x000fe40000011605 */
[----:B------:R-:W-:Y:S02]  /*1130*/  SHF.R.U32.HI R16, RZ, R7, R16 ;  /* 0x00000007ff107219 */ /* 0x000fe40000011610 */
[----:B------:R-:W-:Y:S01]  /*1140*/  SEL R5, R20, R5, !P1 ;  /* 0x0000000514057207 */ /* 0x000fe20004800000 */
[----:B--2---:R-:W-:Y:S01]  /*1150*/  IMAD.HI.U32 R14, R12, R2, RZ ;  /* 0x000000020c0e7227 */ /* 0x004fe200078e00ff */
[----:B------:R-:W-:-:S02]  /*1160*/  SEL R7, R21, R16, !P2 ;  /* 0x0000001015077207 */ /* 0x000fc40005000000 */
[----:B------:R-:W-:Y:S01]  /*1170*/  IADD3 R13, PT, PT, -R5, RZ, RZ ;  /* 0x000000ff050d7210 */ /* 0x000fe20007ffe1ff */
[----:B------:R-:W-:Y:S01]  /*1180*/  IMAD.HI.U32 R6, R11, R2, RZ ;  /* 0x000000020b067227 */ /* 0x000fe200078e00ff */
[----:B------:R-:W-:-:S03]  /*1190*/  @P0 SHF.R.U32.HI R12, RZ, R3, R14 ;  /* 0x00000003ff0c0219 */ /* 0x000fc6000001160e */
[----:B------:R-:W-:Y:S01]  /*11a0*/  IMAD R13, R4, R13, R20 ;  /* 0x0000000d040d7224 */ /* 0x000fe200078e0214 */
[----:B------:R-:W-:Y:S01]  /*11b0*/  @P0 SHF.R.U32.HI R11, RZ, R3, R6 ;  /* 0x00000003ff0b0219 */ /* 0x000fe20000011606 */
[----:B------:R-:W-:-:S04]  /*11c0*/  IMAD R12, R12, R9, RZ ;  /* 0x000000090c0c7224 */ /* 0x000fc800078e02ff */
[----:B------:R-:W-:Y:S01]  /*11d0*/  IMAD R6, R11, R9, RZ ;  /* 0x000000090b067224 */ /* 0x000fe200078e02ff */
[----:B------:R-:W-:-:S04]  /*11e0*/  ISETP.GE.AND P1, PT, R5, R12, PT ;  /* 0x0000000c0500720c */ /* 0x000fc80003f26270 */
[----:B------:R-:W-:Y:S01]  /*11f0*/  ISETP.GE.OR P1, PT, R7, R6, P1 ;  /* 0x000000060700720c */ /* 0x000fe20000f26670 */
[----:B------:R-:W-:-:S05]  /*1200*/  IMAD.HI.U32 R6, R5, R2, RZ ;  /* 0x0000000205067227 */ /* 0x000fca00078e00ff */
[----:B------:R-:W-:-:S04]  /*1210*/  SHF.R.U32.HI R6, RZ, R3, R6 ;  /* 0x00000003ff067219 */ /* 0x000fc80000011606 */
[----:B------:R-:W-:-:S03]  /*1220*/  SEL R6, R5, R6, !P0 ;  /* 0x0000000605067207 */ /* 0x000fc60004000000 */
[----:B------:R-:W-:Y:S01]  /*1230*/  @!P1 IMAD.HI.U32 R8, R7, R2, RZ ;  /* 0x0000000207089227 */ /* 0x000fe200078e00ff */
[----:B------:R-:W-:-:S04]  /*1240*/  IADD3 R2, PT, PT, -R6, RZ, RZ ;  /* 0x000000ff06027210 */ /* 0x000fc80007ffe1ff */
[----:B------:R-:W-:Y:S01]  /*1250*/  @!P1 SHF.R.U32.HI R8, RZ, R3, R8 ;  /* 0x00000003ff089219 */ /* 0x000fe20000011608 */
[----:B------:R-:W-:-:S03]  /*1260*/  IMAD R2, R9, R2, R5 ;  /* 0x0000000209027224 */ /* 0x000fc600078e0205 */
[----:B------:R-:W-:-:S05]  /*1270*/  @!P1 SEL R3, R7, R8, !P0 ;  /* 0x0000000807039207 */ /* 0x000fca0004000000 */
[--C-:B------:R-:W-:Y:S02]  /*1280*/  @!P1 IMAD.IADD R6, R6, 0x1, -R3.reuse ;  /* 0x0000000106069824 */ /* 0x100fe400078e0a03 */
[----:B------:R-:W-:Y:S01]  /*1290*/  @!P1 IMAD R3, R2, R11, R3 ;  /* 0x0000000b02039224 */ /* 0x000fe200078e0203 */
[----:B------:R-:W-:Y:S01]  /*12a0*/  IADD3 R2, PT, PT, -R7, RZ, RZ ;  /* 0x000000ff07027210 */ /* 0x000fe20007ffe1ff */
[----:B------:R-:W-:Y:S02]  /*12b0*/  @!P1 IMAD R5, R6, R9, R7 ;  /* 0x0000000906059224 */ /* 0x000fe400078e0207 */
[----:B------:R-:W-:Y:S02]  /*12c0*/  @!P1 IMAD.MOV.U32 R7, RZ, RZ, R3 ;  /* 0x000000ffff079224 */ /* 0x000fe400078e0003 */
[----:B------:R-:W-:Y:S02]  /*12d0*/  IMAD R2, R10, R2, R21 ;  /* 0x000000020a027224 */ /* 0x000fe400078e0215 */
[----:B------:R-:W-:-:S02]  /*12e0*/  IMAD R20, R5, R4, R13 ;  /* 0x0000000405147224 */ /* 0x000fc400078e020d */
[----:B------:R-:W-:Y:S02]  /*12f0*/  IMAD R21, R7, R10, R2 ;  /* 0x0000000a07157224 */ /* 0x000fe400078e0202 */
.L_x_16:
[----:B------:R-:W1:Y:S01]  /*1300*/  LDCU UR4, c[0x0][0xb30] ;  /* 0x00016600ff0477ac */ /* 0x000e620008000800 */
[----:B------:R-:W2:Y:S08]  /*1310*/  S2UR UR37, SR_CgaCtaId ;  /* 0x00000000002579c3 */ /* 0x000eb00000008800 */
[----:B------:R-:W3:Y:S01]  /*1320*/  LDC R72, c[0x0][0xb24] ;  /* 0x0002c900ff487b82 */ /* 0x000ee20000000800 */
[----:B-1----:R-:W-:-:S09]  /*1330*/  UISETP.NE.AND UP1, UPT, UR4, 0x1, UPT ;  /* 0x000000010400788c */ /* 0x002fd2000bf25270 */
[----:B--2---:R-:W-:Y:S05]  /*1340*/  BRA.U UP1, `(.L_x_17) ;  /* 0x0000000101407547 */ /* 0x004fea000b800000 */
[----:B------:R-:W1:Y:S08]  /*1350*/  LDC.64 R4, c[0x0][0xb10] ;  /* 0x0002c400ff047b82 */ /* 0x000e700000000a00 */
[----:B------:R-:W2:Y:S08]  /*1360*/  LDC.64 R2, c[0x0][0xb18] ;  /* 0x0002c600ff027b82 */ /* 0x000eb00000000a00 */
[----:B------:R-:W4:Y:S08]  /*1370*/  LDC R6, c[0x0][0xb20] ;  /* 0x0002c800ff067b82 */ /* 0x000f300000000800 */
[----:B------:R-:W3:Y:S01]  /*1380*/  LDC R8, c[0x0][0xb0c] ;  /* 0x0002c300ff087b82 */ /* 0x000ee20000000800 */
[----:B-1----:R-:W-:-:S05]  /*1390*/  IMAD.HI.U32 R4, R21, R4, RZ ;  /* 0x0000000415047227 */ /* 0x002fca00078e00ff */
[----:B------:R-:W-:Y:S01]  /*13a0*/  SHF.R.U32.HI R4, RZ, R5, R4 ;  /* 0x00000005ff047219 */ /* 0x000fe20000011604 */
[----:B--2---:R-:W-:Y:S01]  /*13b0*/  IMAD.HI.U32 R3, R20, R3, RZ ;  /* 0x0000000314037227 */ /* 0x004fe200078e00ff */
[----:B------:R-:W-:-:S04]  /*13c0*/  ISETP.NE.AND P0, PT, R2, 0x1, PT ;  /* 0x000000010200780c */ /* 0x000fc80003f05270 */
[----:B----4-:R-:W-:-:S04]  /*13d0*/  SHF.R.U32.HI R3, RZ, R6, R3 ;  /* 0x00000006ff037219 */ /* 0x010fc80000011603 */
[----:B------:R-:W-:Y:S02]  /*13e0*/  SEL R3, R20, R3, !P0 ;  /* 0x0000000314037207 */ /* 0x000fe40004000000 */
[----:B---3--:R-:W-:-:S04]  /*13f0*/  ISETP.NE.AND P1, PT, R8, 0x1, PT ;  /* 0x000000010800780c */ /* 0x008fc80003f25270 */
[----:B------:R-:W-:-:S05]  /*1400*/  SEL R4, R21, R4, !P1 ;  /* 0x0000000415047207 */ /* 0x000fca0004800000 */
[----:B------:R-:W-:Y:S02]  /*1410*/  IMAD.IADD R5, R3, 0x1, -R4 ;  /* 0x0000000103057824 */ /* 0x000fe400078e0a04 */
[----:B------:R-:W-:Y:S02]  /*1420*/  IMAD.IADD R3, R4, 0x1, -R3 ;  /* 0x0000000104037824 */ /* 0x000fe400078e0a03 */
[----:B------:R-:W-:Y:S02]  /*1430*/  IMAD R21, R5, R8, R21 ;  /* 0x0000000805157224 */ /* 0x000fe400078e0215 */
[----:B------:R-:W-:-:S07]  /*1440*/  IMAD R20, R3, R2, R20 ;  /* 0x0000000203147224 */ /* 0x000fce00078e0214 */
.L_x_17:
[----:B------:R-:W-:Y:S01]  /*1450*/  BAR.SYNC.DEFER_BLOCKING 0x0 ;  /* 0x0000000000007b1d */ /* 0x000fe20000010000 */
[----:B------:R-:W-:Y:S01]  /*1460*/  UISETP.NE.AND UP1, UPT, UR8, 0x2, UPT ;  /* 0x000000020800788c */ /* 0x000fe2000bf25270 */
[----:B------:R-:W-:Y:S02]  /*1470*/  ISETP.NE.OR P5, PT, R0, 0x2, !P5 ;  /* 0x000000020000780c */ /* 0x000fe40006fa5670 */
[----:B------:R-:W-:-:S06]  /*1480*/  LOP3.LUT R2, R189, 0x1f, RZ, 0xc0, !PT ;  /* 0x0000001fbd027812 */ /* 0x000fcc00078ec0ff */
[----:B------:R-:W-:Y:S05]  /*1490*/  BRA.U UP1, `(.L_x_18) ;  /* 0x0000001501747547 */ /* 0x000fea000b800000 */
[----:B------:R-:W1:Y:S01]  /*14a0*/  LDCU UR13, c[0x0][0x38c] ;  /* 0x00007180ff0d77ac */ /* 0x000e620008000800 */
[----:B------:R-:W2:Y:S01]  /*14b0*/  LDC R9, c[0x0][0x370] ;  /* 0x0000dc00ff097b82 */ /* 0x000ea20000000800 */
[----:B------:R-:W-:Y:S01]  /*14c0*/  PLOP3.LUT P1, PT, PT, PT, UP2, 0x80, 0x8 ;  /* 0x000000000008781c */ /* 0x000fe20003f2f028 */
[----:B------:R-:W-:Y:S01]  /*14d0*/  IMAD.MOV.U32 R15, RZ, RZ, 0x1 ;  /* 0x00000001ff0f7424 */ /* 0x000fe200078e00ff */
[----:B------:R-:W-:Y:S01]  /*14e0*/  ISETP.EQ.OR P4, PT, R2, RZ, P5 ;  /* 0x000000ff0200720c */ /* 0x000fe20002f82670 */
[----:B------:R-:W-:Y:S01]  /*14f0*/  IMAD.MOV.U32 R14, RZ, RZ, RZ ;  /* 0x000000ffff0e7224 */ /* 0x000fe200078e00ff */
[----:B------:R-:W-:Y:S02]  /*1500*/  PLOP3.LUT P1, PT, P1, PT, PT, 0x8, 0x80 ;  /* 0x000000000080781c */ /* 0x000fe40000f2e170 */
[----:B------:R-:W-:Y:S01]  /*1510*/  CS2R R12, SRZ ;  /* 0x00000000000c7805 */ /* 0x000fe2000001ff00 */
[----:B------:R-:W-:Y:S01]  /*1520*/  IMAD.MOV.U32 R10, RZ, RZ, 0x1 ;  /* 0x00000001ff0a7424 */ /* 0x000fe200078e00ff */
[----:B------:R-:W4:Y:S01]  /*1530*/  LDC R0, c[0x0][0x374] ;  /* 0x0000dd00ff007b82 */ /* 0x000f220000000800 */
[----:B------:R-:W2:Y:S01]  /*1540*/  LDCU.64 UR22, c[0x0][0x348] ;  /* 0x00006900ff1677ac */ /* 0x000ea20008000a00 */
[----:B------:R-:W-:Y:S01]  /*1550*/  UMOV UR6, URZ ;  /* 0x000000ff00067c82 */ /* 0x000fe20008000000 */
[----:B-1----:R-:W-:-:S04]  /*1560*/  UIADD3 UR5, UPT, UPT, UR13, 0x3f, URZ ;  /* 0x0000003f0d057890 */ /* 0x002fc8000fffe0ff */
[----:B------:R-:W-:-:S04]  /*1570*/  USHF.R.S32.HI UR4, URZ, 0x1f, UR5 ;  /* 0x0000001fff047899 */ /* 0x000fc80008011405 */
[----:B------:R-:W-:-:S04]  /*1580*/  ULEA.HI UR4, UR4, UR5, URZ, 0x6 ;  /* 0x0000000504047291 */ /* 0x000fc8000f8f30ff */
[----:B------:R-:W-:Y:S02]  /*1590*/  USHF.R.S32.HI UR15, URZ, 0x6, UR4 ;  /* 0x00000006ff0f7899 */ /* 0x000fe40008011404 */
[----:B------:R-:W-:Y:S02]  /*15a0*/  UIADD3 UR4, UPT, UPT, UR13, -0x1, URZ ;  /* 0xffffffff0d047890 */ /* 0x000fe4000fffe0ff */
[----:B------:R-:W-:Y:S02]  /*15b0*/  UISETP.LT.U32.AND UP0, UPT, UR15, 0xc, UPT ;  /* 0x0000000c0f00788c */ /* 0x000fe4000bf01070 */
[----:B------:R-:W-:Y:S02]  /*15c0*/  UISETP.GE.U32.AND UP1, UPT, UR4, -0x7f, UPT ;  /* 0xffffff810400788c */ /* 0x000fe4000bf26070 */
[----:B------:R-:W-:Y:S02]  /*15d0*/  USEL UR14, UR15, 0xc, UP0 ;  /* 0x0000000c0f0e7887 */ /* 0x000fe40008000000 */
[----:B------:R-:W-:-:S02]  /*15e0*/  UIADD3 UR13, UPT, UPT, UR13, 0x7e, URZ ;  /* 0x0000007e0d0d7890 */ /* 0x000fc4000fffe0ff */
[----:B------:R-:W-:Y:S02]  /*15f0*/  UIADD3 UR5, UPT, UPT, UR14, -0x1, URZ ;  /* 0xffffffff0e057890 */ /* 0x000fe4000fffe0ff */
[----:B------:R-:W-:-:S03]  /*1600*/  UIADD3 UR7, UPT, UPT, UR15, -UR14, URZ ;  /* 0x8000000e0f077290 */ /* 0x000fc6000fffe0ff */
[----:B------:R-:W-:-:S04]  /*1610*/  @UP1 UIADD3 UR5, UPT, UPT, UR14, URZ, URZ ;  /* 0x000000ff0e051290 */ /* 0x000fc8000fffe0ff */
[----:B--2---:R-:W-:-:S12]  /*1620*/  UIADD3 UR5, UPT, UPT, UR5, 0x1, URZ ;  /* 0x0000000105057890 */ /* 0x004fd8000fffe0ff */
.L_x_36:
[----:B------:R-:W-:Y:S01]  /*1630*/  UISETP.NE.AND UP0, UPT, UR37, URZ, UPT ;  /* 0x000000ff2500728c */ /* 0x000fe2000bf05270 */
[----:B------:R-:W1:Y:S08]  /*1640*/  S2UR UR37, SR_CgaCtaId ;  /* 0x00000000002579c3 */ /* 0x000e700000008800 */
[----:B------:R-:W-:Y:S05]  /*1650*/  BRA.U UP0, `(.L_x_19) ;  /* 0x0000000100347547 */ /* 0x000fea000b800000 */
[----:B------:R-:W2:Y:S01]  /*1660*/  S2R R2, SR_CgaCtaId ;  /* 0x0000000000027919 */ /* 0x000ea20000008800 */
[----:B------:R-:W-:-:S04]  /*1670*/  MOV R3, 0x400 ;  /* 0x0000040000037802 */ /* 0x000fc80000000f00 */
[----:B--2---:R-:W-:Y:S02]  /*1680*/  LEA R3, R2, R3, 0x18 ;  /* 0x0000000302037211 */ /* 0x004fe400078ec0ff */
[----:B------:R-:W-:-:S03]  /*1690*/  SHF.L.U32 R2, R10, 0x1f, RZ ;  /* 0x0000001f0a027819 */ /* 0x000fc600000006ff */
[----:B------:R-:W-:-:S04]  /*16a0*/  IMAD R3, R12, 0x8, R3 ;  /* 0x000000080c037824 */ /* 0x000fc800078e0203 */
[----:B------:R-:W2:Y:S02]  /*16b0*/  SYNCS.PHASECHK.TRANS64.TRYWAIT P0, [R3+URZ+0x160], R2 ;  /* 0x00016002030075a7 */ /* 0x000ea400080011ff */
[----:B--2---:R-:W-:Y:S05]  /*16c0*/  @!P0 BRA `(.L_x_20) ;  /* 0x0000006c00fc8947 */ /* 0x004fea0003800000 */
.L_x_115:
[----:B------:R-:W-:Y:S01]  /*16d0*/  VIADD R12, R12, 0x1 ;  /* 0x000000010c0c7836 */ /* 0x000fe20000000000 */
[----:B------:R2:W-:Y:S04]  /*16e0*/  SYNCS.ARRIVE.TRANS64.A1T0 RZ, [R3+URZ+0x150], RZ ;  /* 0x000150ff03ff79a7 */ /* 0x0005e800081000ff */
[----:B------:R-:W-:-:S04]  /*16f0*/  ISETP.NE.AND P0, PT, R12, 0x2, PT ;  /* 0x000000020c00780c */ /* 0x000fc80003f05270 */
[----:B------:R-:W-:Y:S02]  /*1700*/  SEL R12, R12, RZ, P0 ;  /* 0x000000ff0c0c7207 */ /* 0x000fe40000000000 */
[----:B--2---:R-:W-:-:S04]  /*1710*/  SEL R3, RZ, 0x1, P0 ;  /* 0x00000001ff037807 */ /* 0x004fc80000000000 */
[----:B------:R-:W-:-:S07]  /*1720*/  LOP3.LUT R10, R10, R3, RZ, 0x3c, !PT ;  /* 0x000000030a0a7212 */ /* 0x000fce00078e3cff */
.L_x_19:
[----:B------:R-:W-:Y:S01]  /*1730*/  UMOV UR4, 0x400 ;  /* 0x0000040000047882 */ /* 0x000fe20000000000 */
[----:B------:R-:W-:Y:S01]  /*1740*/  SHF.L.U32 R2, R15, 0x1f, RZ ;  /* 0x0000001f0f027819 */ /* 0x000fe200000006ff */
[----:B-1----:R-:W-:Y:S01]  /*1750*/  ULEA UR4, UR37, UR4, 0x18 ;  /* 0x0000000425047291 */ /* 0x002fe2000f8ec0ff */
[----:B------:R-:W-:Y:S01]  /*1760*/  R2UR UR35, R21 ;  /* 0x00000000152372ca */ /* 0x000fe200000e0000 */
[----:B------:R-:W-:Y:S01]  /*1770*/  UISETP.GE.U32.AND UP0, UPT, UR13, 0x7f, UPT ;  /* 0x0000007f0d00788c */ /* 0x000fe2000bf06070 */
[----:B------:R-:W-:Y:S01]  /*1780*/  R2UR UR11, R20 ;  /* 0x00000000140b72ca */ /* 0x000fe200000e0000 */
[----:B------:R-:W-:Y:S01]  /*1790*/  ULEA UR8, UR6, UR4, 0x3 ;  /* 0x0000000406087291 */ /* 0x000fe2000f8e18ff */
[----:B------:R-:W-:-:S08]  /*17a0*/  UMOV UR24, URZ ;  /* 0x000000ff00187c82 */ /* 0x000fd00008000000 */
[----:B------:R1:W2:Y:S01]  /*17b0*/  SYNCS.PHASECHK.TRANS64.TRYWAIT P0, [UR8+0x60], R2 ;  /* 0x00006002ff0075a7 */ /* 0x0002a20008001108 */
[----:B------:R-:W-:Y:S02]  /*17c0*/  USHF.L.U32 UR35, UR35, 0x7, URZ ;  /* 0x0000000723237899 */ /* 0x000fe400080006ff */
[----:B------:R-:W-:Y:S01]  /*17d0*/  USHF.L.U32 UR11, UR11, 0x7, URZ ;  /* 0x000000070b0b7899 */ /* 0x000fe200080006ff */
[----:B------:R-:W-:Y:S11]  /*17e0*/  BRA.U !UP0, `(.L_x_21) ;  /* 0x0000000108a47547 */ /* 0x000ff6000b800000 */
[----:B------:R-:W-:Y:S01]  /*17f0*/  UMOV UR16, URZ ;  /* 0x000000ff00107c82 */ /* 0x000fe20008000000 */
[----:B------:R-:W-:-:S05]  /*1800*/  UMOV UR17, UR6 ;  /* 0x0000000600117c82 */ /* 0x000fca0008000000 */
.L_x_26:
[----:B-1----:R-:W-:Y:S01]  /*1810*/  ULEA UR33, UR17, UR4, 0x3 ;  /* 0x0000000411217291 */ /* 0x002fe2000f8e18ff */
[----:B--2---:R-:W-:Y:S01]  /*1820*/  @!P5 MOV R3, 0x4000 ;  /* 0x000040000003d802 */ /* 0x004fe20000000f00 */
[----:B--2---:R-:W-:Y:S10]  /*1830*/  @P0 BRA `(.L_x_22) ;  /* 0x00000000000c0947 */ /* 0x004ff40003800000 */
[----:B------:R-:W-:-:S04]  /*1840*/  SHF.L.U32 R5, R15, 0x1f, RZ ;  /* 0x0000001f0f057819 */ /* 0x000fc800000006ff */
[----:B------:R-:W2:Y:S02]  /*1850*/  SYNCS.PHASECHK.TRANS64.TRYWAIT P0, [UR33+0x60], R5 ;  /* 0x00006005ff0075a7 */ /* 0x000ea40008001121 */
[----:B--2---:R-:W-:Y:S05]  /*1860*/  @!P0 BRA `(.L_x_23) ;  /* 0x0000006c00a88947 */ /* 0x004fea0003800000 */
.L_x_22:
[----:B------:R2:W-:Y:S01]  /*1870*/  @!P5 SYNCS.ARRIVE.TRANS64 RZ, [UR33], R3 ;  /* 0x00000003ffffd9a7 */ /* 0x0005e20008000021 */
[----:B------:R-:W-:Y:S04]  /*1880*/  BSSY.RECONVERGENT B0, `(.L_x_24) ;  /* 0x0000003000007945 */ /* 0x000fe80003800200 */
[----:B------:R-:W-:Y:S05]  /*1890*/  @P4 BRA `(.L_x_25) ;  /* 0x0000000000044947 */ /* 0x000fea0003800000 */
[----:B------:R-:W-:Y:S05]  /*18a0*/  BPT.TRAP 0x1 ;  /* 0x000000040000795c */ /* 0x000fea0000300000 */
.L_x_25:
[----:B------:R-:W-:Y:S05]  /*18b0*/  BSYNC.RECONVERGENT B0 ;  /* 0x0000000000007941 */ /* 0x000fea0003800200 */
.L_x_24:
[----:B------:R-:W-:Y:S02]  /*18c0*/  UIADD3 UR6, UPT, UPT, UR17, 0x1, URZ ;  /* 0x0000000111067890 */ /* 0x000fe4000fffe0ff */
[----:B------:R-:W-:Y:S02]  /*18d0*/  UIADD3 UR26, UP1, UPT, UR22, 0x80, URZ ;  /* 0x00000080161a7890 */ /* 0x000fe4000ff3e0ff */
[----:B------:R-:W-:Y:S02]  /*18e0*/  UISETP.NE.AND UP0, UPT, UR6, 0xc, UPT ;  /* 0x0000000c0600788c */ /* 0x000fe4000bf05270 */
[----:B------:R-:W-:Y:S02]  /*18f0*/  USHF.L.U32 UR34, UR16, 0x6, URZ ;  /* 0x0000000610227899 */ /* 0x000fe400080006ff */
[----:B------:R-:W-:Y:S02]  /*1900*/  USEL UR9, URZ, 0x1, UP0 ;  /* 0x00000001ff097887 */ /* 0x000fe40008000000 */
[----:B------:R-:W-:-:S02]  /*1910*/  USEL UR6, UR6, URZ, UP0 ;  /* 0x000000ff06067287 */ /* 0x000fc40008000000 */
[----:B------:R-:W-:Y:S02]  /*1920*/  UIADD3 UR20, UP0, UPT, UR22, 0x180, URZ ;  /* 0x0000018016147890 */ /* 0x000fe4000ff1e0ff */
[----:B------:R-:W-:Y:S01]  /*1930*/  ULEA UR8, UR6, UR4, 0x3 ;  /* 0x0000000406087291 */ /* 0x000fe2000f8e18ff */
[----:B------:R-:W-:Y:S01]  /*1940*/  LOP3.LUT R15, R15, UR9, RZ, 0x3c, !PT ;  /* 0x000000090f0f7c12 */ /* 0x000fe2000f8e3cff */
[----:B------:R-:W-:Y:S02]  /*1950*/  UIADD3.X UR27, UPT, UPT, URZ, UR23, URZ, UP1, !UPT ;  /* 0x00000017ff1b7290 */ /* 0x000fe40008ffe4ff */
[----:B------:R-:W-:Y:S01]  /*1960*/  UIADD3.X UR21, UPT, UPT, URZ, UR23, URZ, UP0, !UPT ;  /* 0x00000017ff157290 */ /* 0x000fe200087fe4ff */
[----:B-1----:R-:W-:Y:S01]  /*1970*/  SHF.L.U32 R2, R15, 0x1f, RZ ;  /* 0x0000001f0f027819 */ /* 0x002fe200000006ff */
[----:B------:R-:W-:Y:S01]  /*1980*/  UMOV UR18, 0x0 ;  /* 0x0000000000127882 */ /* 0x000fe20000000000 */
[----:B------:R-:W-:Y:S01]  /*1990*/  UMOV UR19, 0x10000000 ;  /* 0x1000000000137882 */ /* 0x000fe20000000000 */
[----:B------:R-:W-:Y:S01]  /*19a0*/  UMOV UR12, UR36 ;  /* 0x00000024000c7c82 */ /* 0x000fe20008000000 */
[----:B------:R1:W1:Y:S01]  /*19b0*/  SYNCS.PHASECHK.TRANS64.TRYWAIT P0, [UR8+0x60], R2 ;  /* 0x00006002ff0075a7 */ /* 0x0002620008001108 */
[----:B------:R-:W-:Y:S01]  /*19c0*/  ULEA UR8, UR17, UR4, 0xd ;  /* 0x0000000411087291 */ /* 0x000fe2000f8e68ff */
[----:B------:R-:W-:Y:S01]  /*19d0*/  UMOV UR9, UR33 ;  /* 0x0000002100097c82 */ /* 0x000fe20008000000 */
[----:B------:R-:W-:-:S02]  /*19e0*/  UMOV UR10, UR34 ;  /* 0x00000022000a7c82 */ /* 0x000fc40008000000 */
[----:B------:R-:W-:Y:S02]  /*19f0*/  UIADD3 UR32, UPT, UPT, UR8, 0x8400, URZ ;  /* 0x0000840008207890 */ /* 0x000fe4000fffe0ff */
[----:B------:R-:W-:Y:S02]  /*1a00*/  UIADD3 UR8, UPT, UPT, UR8, 0x20400, URZ ;  /* 0x0002040008087890 */ /* 0x000fe4000fffe0ff */
[----:B------:R-:W-:Y:S01]  /*1a10*/  UIADD3 UR16, UPT, UPT, UR16, 0x1, URZ ;  /* 0x0000000110107890 */ /* 0x000fe2000fffe0ff */
[----:B------:R-:W-:Y:S01]  /*1a20*/  UMOV UR24, UR5 ;  /* 0x0000000500187c82 */ /* 0x000fe20008000000 */
[----:B------:R-:W-:Y:S02]  /*1a30*/  UMOV UR17, UR6 ;  /* 0x0000000600117c82 */ /* 0x000fe40008000000 */
[----:B------:R-:W-:Y:S01]  /*1a40*/  UISETP.NE.AND UP0, UPT, UR16, UR5, UPT ;  /* 0x000000051000728c */ /* 0x000fe2000bf05270 */
[----:B------:R1:W-:Y:S02]  /*1a50*/  UTMALDG.3D [UR32], [UR26], desc[UR18] ;  /* 0x000012201a0075b4 */ /* 0x0003e40008011000 */
[----:B------:R1:W-:Y:S06]  /*1a60*/  UTMALDG.3D [UR8], [UR20], desc[UR18] ;  /* 0x00001208140075b4 */ /* 0x0003ec0008011000 */
[----:B------:R-:W-:Y:S05]  /*1a70*/  BRA.U UP0, `(.L_x_26) ;  /* 0xfffffffd00647547 */ /* 0x000fea000b83ffff */
.L_x_21:
[----:B-1----:R-:W-:Y:S01]  /*1a80*/  ULEA UR8, UR6, UR4, 0x3 ;  /* 0x0000000406087291 */ /* 0x002fe2000f8e18ff */
[----:B------:R-:W-:Y:S01]  /*1a90*/  SHF.L.U32 R2, R15, 0x1f, RZ ;  /* 0x0000001f0f027819 */ /* 0x000fe200000006ff */
[----:B------:R-:W-:Y:S01]  /*1aa0*/  @!P1 SYNCS.ARRIVE.TRANS64.A1T0 RZ, [UR4+0xe8], RZ ;  /* 0x0000e8ffffff99a7 */ /* 0x000fe20008100004 */
[----:B------:R-:W-:-:S06]  /*1ab0*/  UISETP.GT.AND UP0, UPT, UR15, UR14, UPT ;  /* 0x0000000e0f00728c */ /* 0x000fcc000bf04270 */
[----:B--2---:R1:W2:Y:S03]  /*1ac0*/  SYNCS.PHASECHK.TRANS64.TRYWAIT P0, [UR8+0x60], R2 ;  /* 0x00006002ff0075a7 */ /* 0x0042a60008001108 */
[----:B------:R-:W-:Y:S05]  /*1ad0*/  BRA.U !UP0, `(.L_x_27) ;  /* 0x0000000108a87547 */ /* 0x000fea000b800000 */
[----:B------:R-:W-:Y:S01]  /*1ae0*/  UIADD3 UR21, UPT, UPT, UR7, UR24, URZ ;  /* 0x0000001807157290 */ /* 0x000fe2000fffe0ff */
[----:B------:R-:W-:-:S11]  /*1af0*/  UMOV UR25, UR6 ;  /* 0x0000000600197c82 */ /* 0x000fd60008000000 */
.L_x_32:
[----:B-1----:R-:W-:Y:S01]  /*1b00*/  ULEA UR17, UR25, UR4, 0x3 ;  /* 0x0000000419117291 */ /* 0x002fe2000f8e18ff */
[----:B--2---:R-:W-:Y:S01]  /*1b10*/  @!P5 MOV R3, 0x4000 ;  /* 0x000040000003d802 */ /* 0x004fe20000000f00 */
[----:B--2---:R-:W-:Y:S10]  /*1b20*/  @P0 BRA `(.L_x_28) ;  /* 0x00000000000c0947 */ /* 0x004ff40003800000 */
[----:B------:R-:W-:-:S04]  /*1b30*/  SHF.L.U32 R5, R15, 0x1f, RZ ;  /* 0x0000001f0f057819 */ /* 0x000fc800000006ff */
[----:B------:R-:W2:Y:S02]  /*1b40*/  SYNCS.PHASECHK.TRANS64.TRYWAIT P0, [UR17+0x60], R5 ;  /* 0x00006005ff0075a7 */ /* 0x000ea40008001111 */
[----:B--2---:R-:W-:Y:S05]  /*1b50*/  @!P0 BRA `(.L_x_29) ;  /* 0x0000006c00048947 */ /* 0x004fea0003800000 */
.L_x_28:
[----:B------:R2:W-:Y:S01]  /*1b60*/  @!P5 SYNCS.ARRIVE.TRANS64 RZ, [UR17], R3 ;  /* 0x00000003ffffd9a7 */ /* 0x0005e20008000011 */
[----:B------:R-:W-:Y:S04]  /*1b70*/  BSSY.RECONVERGENT B0, `(.L_x_30) ;  /* 0x0000003000007945 */ /* 0x000fe80003800200 */
[----:B------:R-:W-:Y:S05]  /*1b80*/  @P4 BRA `(.L_x_31) ;  /* 0x0000000000044947 */ /* 0x000fea0003800000 */
[----:B------:R-:W-:Y:S05]  /*1b90*/  BPT.TRAP 0x1 ;  /* 0x000000040000795c */ /* 0x000fea0000300000 */
.L_x_31:
[----:B------:R-:W-:Y:S05]  /*1ba0*/  BSYNC.RECONVERGENT B0 ;  /* 0x0000000000007941 */ /* 0x000fea0003800200 */
.L_x_30:
        /* <DEDUP_REMOVED lines=20> */
[----:B------:R-:W-:Y:S01]  /*1cf0*/  UIADD3 UR8, UPT, UPT, UR8, 0x20400, URZ ;  /* 0x0002040008087890 */ /* 0x000fe2000fffe0ff */
[----:B------:R-:W-:Y:S01]  /*1d00*/  UMOV UR9, UR17 ;  /* 0x0000001100097c82 */ /* 0x000fe20008000000 */
[----:B------:R-:W-:Y:S01]  /*1d10*/  UMOV UR10, UR18 ;  /* 0x00000012000a7c82 */ /* 0x000fe20008000000 */
[----:B------:R-:W-:Y:S01]  /*1d20*/  UIADD3 UR24, UPT, UPT, UR24, 0x1, URZ ;  /* 0x0000000118187890 */ /* 0x000fe2000fffe0ff */
[----:B------:R-:W-:-:S03]  /*1d30*/  UMOV UR25, UR6 ;  /* 0x0000000600197c82 */ /* 0x000fc60008000000 */
[----:B------:R1:W-:Y:S01]  /*1d40*/  UTMALDG.3D [UR16], [UR30], desc[UR26] ;  /* 0x00001a101e0075b4 */ /* 0x0003e20008011000 */
[----:B------:R-:W-:Y:S01]  /*1d50*/  UISETP.NE.AND UP0, UPT, UR24, UR21, UPT ;  /* 0x000000151800728c */ /* 0x000fe2000bf05270 */
[----:B------:R1:W-:Y:S08]  /*1d60*/  UTMALDG.3D [UR8], [UR28], desc[UR26] ;  /* 0x00001a081c0075b4 */ /* 0x0003f00008011000 */
[----:B------:R-:W-:Y:S05]  /*1d70*/  BRA.U UP0, `(.L_x_32) ;  /* 0xfffffffd00607547 */ /* 0x000fea000b83ffff */
.L_x_27:
[C---:B-1----:R-:W-:Y:S01]  /*1d80*/  LEA R2, R14.reuse, UR4, 0x3 ;  /* 0x000000040e027c11 */ /* 0x042fe2000f8e18ff */
[----:B------:R-:W-:Y:S01]  /*1d90*/  NOP ;  /* 0x0000000000007918 */ /* 0x000fe20000000000 */
[----:B--2---:R-:W-:Y:S02]  /*1da0*/  SHF.L.U32 R3, R13, 0x1f, RZ ;  /* 0x0000001f0d037819 */ /* 0x004fe400000006ff */
[----:B------:R-:W-:Y:S02]  /*1db0*/  LEA R4, R14, UR4, 0x4 ;  /* 0x000000040e047c11 */ /* 0x000fe4000f8e20ff */
[----:B------:R-:W1:Y:S02]  /*1dc0*/  SYNCS.PHASECHK.TRANS64.TRYWAIT P0, [R2+URZ+0xf0], R3 ;  /* 0x0000f003020075a7 */ /* 0x000e6400080011ff */
[----:B-1----:R-:W-:Y:S05]  /*1dd0*/  @!P0 BRA `(.L_x_33) ;  /* 0x00000068007c8947 */ /* 0x002fea0003800000 */
.L_x_118:
[----:B------:R-:W2:Y:S01]  /*1de0*/  LDS.128 R4, [R4+0x180] ;  /* 0x0001800004047984 */ /* 0x000ea20000000c00 */
[----:B---3--:R-:W-:Y:S01]  /*1df0*/  ISETP.GE.AND P0, PT, R72, 0x1, PT ;  /* 0x000000014800780c */ /* 0x008fe20003f06270 */
[----:B-1----:R-:W-:Y:S01]  /*1e00*/  VIADD R2, R2, 0x100 ;  /* 0x0000010002027836 */ /* 0x002fe20000000000 */
[----:B------:R-:W-:Y:S01]  /*1e10*/  @!PT LDS RZ, [RZ] ;  /* 0x00000000fffff984 */ /* 0x000fe20000000800 */
[----:B------:R-:W-:Y:S01]  /*1e20*/  @!PT LDS RZ, [RZ] ;  /* 0x00000000fffff984 */ /* 0x000fe20000000800 */
[----:B------:R-:W-:Y:S01]  /*1e30*/  @!PT LDS RZ, [RZ] ;  /* 0x00000000fffff984 */ /* 0x000fe20000000800 */
[----:B------:R-:W-:Y:S01]  /*1e40*/  @!PT LDS RZ, [RZ] ;  /* 0x00000000fffff984 */ /* 0x000fe20000000800 */
[----:B------:R1:W-:Y:S06]  /*1e50*/  MEMBAR.ALL.CTA ;  /* 0x0000000000007992 */ /* 0x0003ec0000008000 */
[----:B-1----:R-:W1:Y:S01]  /*1e60*/  FENCE.VIEW.ASYNC.S ;  /* 0x00000000000073c6 */ /* 0x002e620000000000 */
[----:B------:R-:W-:-:S04]  /*1e70*/  PRMT R2, RZ, 0x654, R2 ;  /* 0x00000654ff027816 */ /* 0x000fc80000000002 */
[----:B-1----:R1:W-:Y:S01]  /*1e80*/  SYNCS.ARRIVE.TRANS64.RED.A1T0 RZ, [R2+URZ], RZ ;  /* 0x000000ff02ff79a7 */ /* 0x0023e200081004ff */
[----:B--2---:R-:W-:-:S13]  /*1e90*/  LOP3.LUT P2, RZ, R6, 0x1, RZ, 0xc0, !PT ;  /* 0x0000000106ff7812 */ /* 0x004fda000784c0ff */
[----:B------:R-:W-:Y:S01]  /*1ea0*/  @P2 SHF.R.U32.HI R3, RZ, 0x10, R5 ;  /* 0x00000010ff032819 */ /* 0x000fe20000011605 */
[----:B------:R-:W-:Y:S01]  /*1eb0*/  VOTEU.ANY UP0, P2 ;  /* 0x0000000000ff7886 */ /* 0x000fe20001000100 */
[----:B------:R-:W-:Y:S02]  /*1ec0*/  @P2 MOV R11, R4 ;  /* 0x00000004000b2202 */ /* 0x000fe40000000f00 */
[----:B------:R-:W-:Y:S02]  /*1ed0*/  @P2 R2UR.BROADCAST UR8, R3 ;  /* 0x00000000030822ca */ /* 0x000fe400008e0000 */
[----:B------:R-:W-:-:S11]  /*1ee0*/  @P2 LOP3.LUT R8, R5, 0xffff, RZ, 0xc0, !PT ;  /* 0x0000ffff05082812 */ /* 0x000fd600078ec0ff */
[----:B------:R-:W-:Y:S01]  /*1ef0*/  @UP0 UMOV UR36, UR8 ;  /* 0x0000000800240c82 */ /* 0x000fe20008000000 */
[----:B-1----:R-:W-:Y:S05]  /*1f00*/  @!P0 BRA `(.L_x_34) ;  /* 0x0000000000b88947 */ /* 0x002fea0003800000 */
[----:B------:R-:W4:Y:S01]  /*1f10*/  LDC.64 R4, c[0x0][0xb18] ;  /* 0x0002c600ff047b82 */ /* 0x000f220000000a00 */
[----:B------:R-:W-:-:S07]  /*1f20*/  ISETP.NE.AND P3, PT, R72, 0x1, PT ;  /* 0x000000014800780c */ /* 0x000fce0003f65270 */
[----:B------:R-:W1:Y:S08]  /*1f30*/  LDC.64 R6, c[0x0][0xb10] ;  /* 0x0002c400ff067b82 */ /* 0x000e700000000a00 */
[----:B------:R-:W2:Y:S08]  /*1f40*/  LDC R16, c[0x0][0xb20] ;  /* 0x0002c800ff107b82 */ /* 0x000eb00000000800 */
[----:B------:R-:W3:Y:S01]  /*1f50*/  LDC R18, c[0x0][0xb0c] ;  /* 0x0002c300ff127b82 */ /* 0x000ee20000000800 */
[----:B----4-:R-:W-:Y:S01]  /*1f60*/  IMAD.HI.U32 R17, R0, R5, RZ ;  /* 0x0000000500117227 */ /* 0x010fe200078e00ff */
[----:B------:R-:W-:-:S03]  /*1f70*/  ISETP.NE.AND P0, PT, R4, 0x1, PT ;  /* 0x000000010400780c */ /* 0x000fc60003f05270 */
[----:B------:R-:W-:-:S03]  /*1f80*/  IMAD.HI.U32 R5, R8, R5, RZ ;  /* 0x0000000508057227 */ /* 0x000fc600078e00ff */
[----:B------:R-:W4:Y:S01]  /*1f90*/  LDC.64 R2, c[0x0][0xb28] ;  /* 0x0002ca00ff027b82 */ /* 0x000f220000000a00 */
[----:B-1----:R-:W-:-:S04]  /*1fa0*/  IMAD.HI.U32 R20, R9, R6, RZ ;  /* 0x0000000609147227 */ /* 0x002fc800078e00ff */
[----:B------:R-:W-:Y:S01]  /*1fb0*/  IMAD.HI.U32 R22, R11, R6, RZ ;  /* 0x000000060b167227 */ /* 0x000fe200078e00ff */
[----:B------:R-:W-:Y:S02]  /*1fc0*/  SHF.R.U32.HI R20, RZ, R7, R20 ;  /* 0x00000007ff147219 */ /* 0x000fe40000011614 */
[-C--:B--2---:R-:W-:Y:S02]  /*1fd0*/  SHF.R.U32.HI R17, RZ, R16.reuse, R17 ;  /* 0x00000010ff117219 */ /* 0x084fe40000011611 */
[----:B------:R-:W-:Y:S02]  /*1fe0*/  SHF.R.U32.HI R5, RZ, R16, R5 ;  /* 0x00000010ff057219 */ /* 0x000fe40000011605 */
[----:B------:R-:W-:Y:S02]  /*1ff0*/  SEL R17, R0, R17, !P0 ;  /* 0x0000001100117207 */ /* 0x000fe40004000000 */
[----:B------:R-:W-:Y:S02]  /*2000*/  SHF.R.U32.HI R22, RZ, R7, R22 ;  /* 0x00000007ff167219 */ /* 0x000fe40000011616 */
[----:B---3--:R-:W-:-:S02]  /*2010*/  ISETP.NE.AND P1, PT, R18, 0x1, PT ;  /* 0x000000011200780c */ /* 0x008fc40003f25270 */
[----:B------:R-:W-:Y:S02]  /*2020*/  SEL R5, R8, R5, !P0 ;  /* 0x0000000508057207 */ /* 0x000fe40004000000 */
[----:B------:R-:W-:Y:S02]  /*2030*/  SEL R19, R9, R20, !P1 ;  /* 0x0000001409137207 */ /* 0x000fe40004800000 */
[----:B------:R-:W-:Y:S01]  /*2040*/  SEL R7, R11, R22, !P1 ;  /* 0x000000160b077207 */ /* 0x000fe20004800000 */
[----:B----4-:R-:W-:-:S04]  /*2050*/  IMAD.HI.U32 R20, R17, R2, RZ ;  /* 0x0000000211147227 */ /* 0x010fc800078e00ff */
[----:B------:R-:W-:Y:S01]  /*2060*/  IMAD.HI.U32 R6, R19, R2, RZ ;  /* 0x0000000213067227 */ /* 0x000fe200078e00ff */
[----:B------:R-:W-:-:S04]  /*2070*/  @P3 SHF.R.U32.HI R17, RZ, R3, R20 ;  /* 0x00000003ff113219 */ /* 0x000fc80000011614 */
[----:B------:R-:W-:Y:S01]  /*2080*/  @P3 SHF.R.U32.HI R19, RZ, R3, R6 ;  /* 0x00000003ff133219 */ /* 0x000fe20000011606 */
[----:B------:R-:W-:-:S04]  /*2090*/  IMAD R17, R72, R17, RZ ;  /* 0x0000001148117224 */ /* 0x000fc800078e02ff */
[----:B------:R-:W-:Y:S01]  /*20a0*/  IMAD R6, R72, R19, RZ ;  /* 0x0000001348067224 */ /* 0x000fe200078e02ff */
[C---:B------:R-:W-:Y:S02]  /*20b0*/  ISETP.GE.AND P0, PT, R5.reuse, R17, PT ;  /* 0x000000110500720c */ /* 0x040fe40003f06270 */
[----:B------:R-:W-:Y:S02]  /*20c0*/  IADD3 R17, PT, PT, -R5, RZ, RZ ;  /* 0x000000ff05117210 */ /* 0x000fe40007ffe1ff */
[----:B------:R-:W-:Y:S01]  /*20d0*/  ISETP.GE.OR P0, PT, R7, R6, P0 ;  /* 0x000000060700720c */ /* 0x000fe20000706670 */
[----:B------:R-:W-:-:S04]  /*20e0*/  IMAD.HI.U32 R6, R5, R2, RZ ;  /* 0x0000000205067227 */ /* 0x000fc800078e00ff */
[----:B------:R-:W-:Y:S01]  /*20f0*/  IMAD R8, R4, R17, R8 ;  /* 0x0000001104087224 */ /* 0x000fe200078e0208 */
[----:B------:R-:W-:-:S04]  /*2100*/  SHF.R.U32.HI R6, RZ, R3, R6 ;  /* 0x00000003ff067219 */ /* 0x000fc80000011606 */
[----:B------:R-:W-:-:S03]  /*2110*/  SEL R6, R5, R6, !P3 ;  /* 0x0000000605067207 */ /* 0x000fc60005800000 */
[----:B------:R-:W-:-:S04]  /*2120*/  @!P0 IMAD.HI.U32 R16, R7, R2, RZ ;  /* 0x0000000207108227 */ /* 0x000fc800078e00ff */
[----:B------:R-:W-:Y:S01]  /*2130*/  IMAD.MOV R2, RZ, RZ, -R6 ;  /* 0x000000ffff027224 */ /* 0x000fe200078e0a06 */
[----:B------:R-:W-:-:S03]  /*2140*/  @!P0 SHF.R.U32.HI R16, RZ, R3, R16 ;  /* 0x00000003ff108219 */ /* 0x000fc60000011610 */
[----:B------:R-:W-:Y:S01]  /*2150*/  IMAD R2, R72, R2, R5 ;  /* 0x0000000248027224 */ /* 0x000fe200078e0205 */
        /* <DEDUP_REMOVED lines=9> */
.L_x_34:
[----:B------:R-:W1:Y:S02]  /*21f0*/  LDCU UR8, c[0x0][0xb30] ;  /* 0x00016600ff0877ac */ /* 0x000e640008000800 */
[----:B-1----:R-:W-:-:S09]  /*2200*/  UISETP.NE.AND UP0, UPT, UR8, 0x1, UPT ;  /* 0x000000010800788c */ /* 0x002fd2000bf05270 */
[----:B------:R-:W-:Y:S05]  /*2210*/  BRA.U UP0, `(.L_x_35) ;  /* 0x0000000100407547 */ /* 0x000fea000b800000 */
[----:B------:R-:W1:Y:S08]  /*2220*/  LDC.64 R4, c[0x0][0xb10] ;  /* 0x0002c400ff047b82 */ /* 0x000e700000000a00 */
[----:B------:R-:W2:Y:S08]  /*2230*/  LDC.64 R2, c[0x0][0xb18] ;  /* 0x0002c600ff027b82 */ /* 0x000eb00000000a00 */
[----:B------:R-:W3:Y:S08]  /*2240*/  LDC R6, c[0x0][0xb20] ;  /* 0x0002c800ff067b82 */ /* 0x000ef00000000800 */
[----:B------:R-:W4:Y:S01]  /*2250*/  LDC R16, c[0x0][0xb0c] ;  /* 0x0002c300ff107b82 */ /* 0x000f220000000800 */
[----:B-1----:R-:W-:-:S05]  /*2260*/  IMAD.HI.U32 R4, R11, R4, RZ ;  /* 0x000000040b047227 */ /* 0x002fca00078e00ff */
[----:B------:R-:W-:Y:S01]  /*2270*/  SHF.R.U32.HI R4, RZ, R5, R4 ;  /* 0x00000005ff047219 */ /* 0x000fe20000011604 */
[----:B--2---:R-:W-:Y:S01]  /*2280*/  IMAD.HI.U32 R3, R8, R3, RZ ;  /* 0x0000000308037227 */ /* 0x004fe200078e00ff */
[----:B------:R-:W-:-:S04]  /*2290*/  ISETP.NE.AND P0, PT, R2, 0x1, PT ;  /* 0x000000010200780c */ /* 0x000fc80003f05270 */
[----:B---3--:R-:W-:-:S04]  /*22a0*/  SHF.R.U32.HI R3, RZ, R6, R3 ;  /* 0x00000006ff037219 */ /* 0x008fc80000011603 */
[----:B------:R-:W-:Y:S02]  /*22b0*/  SEL R3, R8, R3, !P0 ;  /* 0x0000000308037207 */ /* 0x000fe40004000000 */
[----:B----4-:R-:W-:-:S04]  /*22c0*/  ISETP.NE.AND P1, PT, R16, 0x1, PT ;  /* 0x000000011000780c */ /* 0x010fc80003f25270 */
[----:B------:R-:W-:-:S05]  /*22d0*/  SEL R4, R11, R4, !P1 ;  /* 0x000000040b047207 */ /* 0x000fca0004800000 */
[----:B------:R-:W-:Y:S02]  /*22e0*/  IMAD.IADD R5, R3, 0x1, -R4 ;  /* 0x0000000103057824 */ /* 0x000fe400078e0a04 */
[----:B------:R-:W-:Y:S02]  /*22f0*/  IMAD.IADD R3, R4, 0x1, -R3 ;  /* 0x0000000104037824 */ /* 0x000fe400078e0a03 */
[----:B------:R-:W-:Y:S02]  /*2300*/  IMAD R11, R5, R16, R11 ;  /* 0x00000010050b7224 */ /* 0x000fe400078e020b */
[----:B------:R-:W-:-:S07]  /*2310*/  IMAD R8, R3, R2, R8 ;  /* 0x0000000203087224 */ /* 0x000fce00078e0208 */
.L_x_35:
[----:B------:R-:W-:Y:S01]  /*2320*/  VIADD R14, R14, 0x1 ;  /* 0x000000010e0e7836 */ /* 0x000fe20000000000 */
[----:B------:R-:W-:Y:S01]  /*2330*/  PLOP3.LUT P1, PT, PT, PT, PT, 0x80, 0x8 ;  /* 0x000000000008781c */ /* 0x000fe20003f2f070 */
[----:B------:R-:W-:Y:S02]  /*2340*/  IMAD.IADD R21, R11, 0x1, R170 ;  /* 0x000000010b157824 */ /* 0x000fe400078e02aa */
[----:B------:R-:W-:Y:S01]  /*2350*/  IMAD.IADD R20, R8, 0x1, R147 ;  /* 0x0000000108147824 */ /* 0x000fe200078e0293 */
[----:B------:R-:W-:-:S04]  /*2360*/  ISETP.NE.AND P0, PT, R14, 0x2, PT ;  /* 0x000000020e00780c */ /* 0x000fc80003f05270 */
[----:B------:R-:W-:Y:S02]  /*2370*/  SEL R2, RZ, 0x1, P0 ;  /* 0x00000001ff027807 */ /* 0x000fe40000000000 */
[----:B------:R-:W-:Y:S02]  /*2380*/  SEL R14, R14, RZ, P0 ;  /* 0x000000ff0e0e7207 */ /* 0x000fe40000000000 */
[----:B------:R-:W-:Y:S01]  /*2390*/  LOP3.LUT R13, R13, R2, RZ, 0x3c, !PT ;  /* 0x000000020d0d7212 */ /* 0x000fe200078e3cff */
[----:B------:R-:W-:Y:S06]  /*23a0*/  @P2 BRA `(.L_x_36) ;  /* 0xfffffff000a02947 */ /* 0x000fec000383ffff */
[----:B------:R-:W-:Y:S01]  /*23b0*/  UIADD3 UR4, UPT, UPT, UR4, 0x60, URZ ;  /* 0x0000006004047890 */ /* 0x000fe2000fffe0ff */
[----:B------:R-:W-:-:S03]  /*23c0*/  SHF.L.U32 R3, R15, 0x1f, RZ ;  /* 0x0000001f0f037819 */ /* 0x000fc600000006ff */
[----:B------:R-:W-:-:S09]  /*23d0*/  ULEA UR5, UR6, UR4, 0x3 ;  /* 0x0000000406057291 */ /* 0x000fd2000f8e18ff */
[----:B------:R-:W1:Y:S02]  /*23e0*/  SYNCS.PHASECHK.TRANS64.TRYWAIT P0, [UR5], R3 ;  /* 0x00000003ff0075a7 */ /* 0x000e640008001105 */
[----:B-1----:R-:W-:Y:S05]  /*23f0*/  @!P0 BRA `(.L_x_37) ;  /* 0x0000006400088947 */ /* 0x002fea0003800000 */
.L_x_120:
[----:B------:R-:W-:-:S04]  /*2400*/  UIADD3 UR6, UPT, UPT, UR6, 0x1, URZ ;  /* 0x0000000106067890 */ /* 0x000fc8000fffe0ff */
[----:B------:R-:W-:-:S04]  /*2410*/  UISETP.NE.AND UP0, UPT, UR6, 0xc, UPT ;  /* 0x0000000c0600788c */ /* 0x000fc8000bf05270 */
[----:B------:R-:W-:Y:S02]  /*2420*/  USEL UR7, URZ, 0x1, UP0 ;  /* 0x00000001ff077887 */ /* 0x000fe40008000000 */
[----:B------:R-:W-:-:S04]  /*2430*/  USEL UR6, UR6, URZ, UP0 ;  /* 0x000000ff06067287 */ /* 0x000fc80008000000 */
[----:B------:R-:W-:Y:S01]  /*2440*/  ULEA UR5, UR6, UR4, 0x3 ;  /* 0x0000000406057291 */ /* 0x000fe2000f8e18ff */
[----:B------:R-:W-:-:S04]  /*2450*/  LOP3.LUT R2, R15, UR7, RZ, 0x3c, !PT ;  /* 0x000000070f027c12 */ /* 0x000fc8000f8e3cff */
[----:B-1----:R-:W-:-:S04]  /*2460*/  SHF.L.U32 R3, R2, 0x1f, RZ ;  /* 0x0000001f02037819 */ /* 0x002fc800000006ff */
[----:B------:R-:W1:Y:S02]  /*2470*/  SYNCS.PHASECHK.TRANS64.TRYWAIT P0, [UR5], R3 ;  /* 0x00000003ff0075a7 */ /* 0x000e640008001105 */
[----:B-1----:R-:W-:Y:S05]  /*2480*/  @!P0 BRA `(.L_x_38) ;  /* 0x0000006000fc8947 */ /* 0x002fea0003800000 */
.L_x_122:
        /* <DEDUP_REMOVED lines=9> */
.L_x_124:
        /* <DEDUP_REMOVED lines=9> */
.L_x_126:
        /* <DEDUP_REMOVED lines=9> */
.L_x_128:
        /* <DEDUP_REMOVED lines=9> */
.L_x_130:
        /* <DEDUP_REMOVED lines=9> */
.L_x_132:
        /* <DEDUP_REMOVED lines=9> */
.L_x_134:
        /* <DEDUP_REMOVED lines=9> */
.L_x_136:
        /* <DEDUP_REMOVED lines=9> */
.L_x_138:
        /* <DEDUP_REMOVED lines=9> */
.L_x_140:
[----:B------:R-:W-:-:S04]  /*29a0*/  UIADD3 UR6, UPT, UPT, UR6, 0x1, URZ ;  /* 0x0000000106067890 */ /* 0x000fc8000fffe0ff */
[----:B------:R-:W-:-:S04]  /*29b0*/  UISETP.NE.AND UP0, UPT, UR6, 0xc, UPT ;  /* 0x0000000c0600788c */ /* 0x000fc8000bf05270 */
[----:B------:R-:W-:Y:S02]  /*29c0*/  USEL UR5, URZ, 0x1, UP0 ;  /* 0x00000001ff057887 */ /* 0x000fe40008000000 */
[----:B------:R-:W-:-:S04]  /*29d0*/  USEL UR6, UR6, URZ, UP0 ;  /* 0x000000ff06067287 */ /* 0x000fc80008000000 */
[----:B------:R-:W-:Y:S01]  /*29e0*/  ULEA UR6, UR6, UR4, 0x3 ;  /* 0x0000000406067291 */ /* 0x000fe2000f8e18ff */
[----:B-1----:R-:W-:-:S04]  /*29f0*/  LOP3.LUT R3, R2, UR5, RZ, 0x3c, !PT ;  /* 0x0000000502037c12 */ /* 0x002fc8000f8e3cff */
[----:B------:R-:W-:Y:S01]  /*2a00*/  SHF.L.U32 R3, R3, 0x1f, RZ ;  /* 0x0000001f03037819 */ /* 0x000fe200000006ff */
[----:B----4-:R-:W-:-:S07]  /*2a10*/  IMAD.U32 R0, RZ, RZ, UR6 ;  /* 0x00000006ff007e24 */ /* 0x010fce000f8e00ff */
.L_x_48:
[----:B-1----:R1:W2:Y:S02]  /*2a20*/  SYNCS.PHASECHK.TRANS64.TRYWAIT P0, [R0+URZ], R3 ;  /* 0x00000003000075a7 */ /* 0x0022a400080011ff */
[----:B--2---:R-:W-:Y:S05]  /*2a30*/  @!P0 NANOSLEEP.SYNCS 0x989680 ;  /* 0x009896800000895d */ /* 0x004fea0003900000 */
[----:B------:R-:W2:Y:S02]  /*2a40*/  @!P0 SYNCS.PHASECHK.TRANS64 P0, [R0+URZ], R3 ;  /* 0x00000003000085a7 */ /* 0x000ea400080010ff */
[----:B--2---:R-:W-:Y:S05]  /*2a50*/  @P0 EXIT ;  /* 0x000000000000094d */ /* 0x004fea0003800000 */
[----:B------:R-:W-:Y:S05]  /*2a60*/  BRA `(.L_x_48) ;  /* 0xfffffffc00ec7947 */ /* 0x000fea000383ffff */
.L_x_18:
[----:B------:R-:W-:-:S04]  /*2a70*/  UISETP.NE.AND UP1, UPT, UR37, URZ, UPT ;  /* 0x000000ff2500728c */ /* 0x000fc8000bf25270 */
[----:B------:R-:W-:-:S09]  /*2a80*/  UISETP.NE.OR UP1, UPT, UR8, 0x1, UP1 ;  /* 0x000000010800788c */ /* 0x000fd20008f25670 */
[----:B------:R-:W-:Y:S05]  /*2a90*/  BRA.U UP1, `(.L_x_49) ;  /* 0x0000000501487547 */ /* 0x000fea000b800000 */
[----:B------:R-:W-:Y:S01]  /*2aa0*/  ISETP.NE.AND P2, PT, R2, RZ, PT ;  /* 0x000000ff0200720c */ /* 0x000fe20003f45270 */
[----:B------:R-:W-:Y:S01]  /*2ab0*/  IMAD.MOV.U32 R12, RZ, RZ, 0x1 ;  /* 0x00000001ff0c7424 */ /* 0x000fe200078e00ff */
[----:B------:R-:W-:Y:S02]  /*2ac0*/  CS2R R10, SRZ ;  /* 0x00000000000a7805 */ /* 0x000fe4000001ff00 */
[----:B------:R-:W-:Y:S01]  /*2ad0*/  CS2R R8, SRZ ;  /* 0x0000000000087805 */ /* 0x000fe2000001ff00 */
[----:B------:R-:W-:Y:S01]  /*2ae0*/  UMOV UR4, 0x400 ;  /* 0x0000040000047882 */ /* 0x000fe20000000000 */
[----:B------:R-:W-:Y:S01]  /*2af0*/  UMOV UR6, URZ ;  /* 0x000000ff00067c82 */ /* 0x000fe20008000000 */
[----:B------:R-:W-:-:S12]  /*2b00*/  ULEA UR37, UR37, UR4, 0x18 ;  /* 0x0000000425257291 */ /* 0x000fd8000f8ec0ff */
.L_x_53:
[----:B------:R-:W-:Y:S02]  /*2b10*/  LEA R0, R8, UR37, 0x3 ;  /* 0x0000002508007c11 */ /* 0x000fe4000f8e18ff */
[----:B------:R-:W-:-:S03]  /*2b20*/  SHF.L.U32 R5, R9, 0x1f, RZ ;  /* 0x0000001f09057819 */ /* 0x000fc600000006ff */
[----:B------:R-:W-:Y:S01]  /*2b30*/  VIADD R4, R0, 0x160 ;  /* 0x0000016000047836 */ /* 0x000fe20000000000 */
[----:B------:R-:W1:Y:S02]  /*2b40*/  SYNCS.PHASECHK.TRANS64.TRYWAIT P0, [R0+URZ+0x150], R5 ;  /* 0x00015005000075a7 */ /* 0x000e6400080011ff */
[----:B-1----:R-:W-:Y:S05]  /*2b50*/  @!P0 BRA `(.L_x_50) ;  /* 0x0000006000388947 */ /* 0x002fea0003800000 */
.L_x_141:
[----:B------:R-:W-:Y:S01]  /*2b60*/  ULEA UR5, UR6, UR37, 0x3 ;  /* 0x0000002506057291 */ /* 0x000fe2000f8e18ff */
[----:B------:R-:W-:Y:S02]  /*2b70*/  PRMT R4, RZ, 0x654, R4 ;  /* 0x00000654ff047816 */ /* 0x000fe40000000004 */
[----:B-1----:R-:W-:Y:S01]  /*2b80*/  SHF.L.U32 R5, R12, 0x1f, RZ ;  /* 0x0000001f0c057819 */ /* 0x002fe200000006ff */
[----:B------:R-:W-:Y:S01]  /*2b90*/  UIADD3 UR4, UPT, UPT, UR5, 0xf0, URZ ;  /* 0x000000f005047890 */ /* 0x000fe2000fffe0ff */
[----:B------:R1:W-:Y:S05]  /*2ba0*/  SYNCS.ARRIVE.TRANS64.RED.A1T0 RZ, [R4+URZ], RZ ;  /* 0x000000ff04ff79a7 */ /* 0x0003ea00081004ff */
[----:B------:R-:W-:Y:S01]  /*2bb0*/  IMAD.U32 R7, RZ, RZ, UR4 ;  /* 0x00000004ff077e24 */ /* 0x000fe2000f8e00ff */
[----:B------:R-:W2:Y:S04]  /*2bc0*/  SYNCS.PHASECHK.TRANS64.TRYWAIT P0, [UR5+0x100], R5 ;  /* 0x00010005ff0075a7 */ /* 0x000ea80008001105 */
[----:B------:R-:W-:Y:S01]  /*2bd0*/  PRMT R6, R2, 0x654, R7 ;  /* 0x0000065402067816 */ /* 0x000fe20000000007 */
[----:B-1----:R-:W-:Y:S01]  /*2be0*/  @!P2 IMAD.MOV.U32 R4, RZ, RZ, 0x10 ;  /* 0x00000010ff04a424 */ /* 0x002fe200078e00ff */
[----:B--2---:R-:W-:Y:S06]  /*2bf0*/  @!P0 BRA `(.L_x_51) ;  /* 0x0000006000248947 */ /* 0x004fec0003800000 */
.L_x_143:
[----:B------:R-:W-:Y:S01]  /*2c00*/  ULEA UR4, UR6, UR37, 0x4 ;  /* 0x0000002506047291 */ /* 0x000fe2000f8e20ff */
[----:B------:R-:W-:Y:S01]  /*2c10*/  SEL R3, R6, R3, !P2 ;  /* 0x0000000306037207 */ /* 0x000fe20005000000 */
[----:B------:R-:W-:Y:S01]  /*2c20*/  UIADD3 UR5, UPT, UPT, UR5, 0xf0, URZ ;  /* 0x000000f005057890 */ /* 0x000fe2000fffe0ff */
[----:B-1----:R-:W-:Y:S01]  /*2c30*/  LEA R0, R11, UR37, 0x3 ;  /* 0x000000250b007c11 */ /* 0x002fe2000f8e18ff */
[----:B------:R-:W-:Y:S01]  /*2c40*/  UIADD3 UR4, UPT, UPT, UR4, 0x180, URZ ;  /* 0x0000018004047890 */ /* 0x000fe2000fffe0ff */
[----:B------:R-:W-:Y:S01]  /*2c50*/  SHF.L.U32 R5, R10, 0x1f, RZ ;  /* 0x0000001f0a057819 */ /* 0x000fe200000006ff */
[----:B------:R1:W-:Y:S01]  /*2c60*/  @!P2 SYNCS.ARRIVE.TRANS64.RED RZ, [R3+URZ], R4 ;  /* 0x0000000403ffa9a7 */ /* 0x0003e200080004ff */
[----:B------:R-:W-:Y:S01]  /*2c70*/  UIADD3 UR6, UPT, UPT, UR6, 0x1, URZ ;  /* 0x0000000106067890 */ /* 0x000fe2000fffe0ff */
[----:B------:R-:W-:-:S03]  /*2c80*/  VIADD R8, R8, 0x1 ;  /* 0x0000000108087836 */ /* 0x000fc60000000000 */
[----:B------:R-:W-:Y:S02]  /*2c90*/  UISETP.NE.AND UP0, UPT, UR6, 0x2, UPT ;  /* 0x000000020600788c */ /* 0x000fe4000bf05270 */
[----:B------:R-:W-:Y:S06]  /*2ca0*/  UGETNEXTWORKID.BROADCAST [UR4], [UR5] ;  /* 0x00000000040073ca */ /* 0x000fec0008000100 */
[----:B------:R-:W-:Y:S01]  /*2cb0*/  USEL UR4, URZ, 0x1, UP0 ;  /* 0x00000001ff047887 */ /* 0x000fe20008000000 */
[----:B------:R-:W-:Y:S01]  /*2cc0*/  ISETP.NE.AND P0, PT, R8, 0x2, PT ;  /* 0x000000020800780c */ /* 0x000fe20003f05270 */
[----:B------:R-:W-:Y:S01]  /*2cd0*/  USEL UR6, UR6, URZ, UP0 ;  /* 0x000000ff06067287 */ /* 0x000fe20008000000 */
[----:B------:R-:W2:Y:S03]  /*2ce0*/  SYNCS.PHASECHK.TRANS64.TRYWAIT P1, [R0+URZ+0xf0], R5 ;  /* 0x0000f005000075a7 */ /* 0x000ea600080211ff */
[----:B------:R-:W-:Y:S01]  /*2cf0*/  LOP3.LUT R12, R12, UR4, RZ, 0x3c, !PT ;  /* 0x000000040c0c7c12 */ /* 0x000fe2000f8e3cff */
[----:B-12---:R-:W-:Y:S07]  /*2d00*/  @!P1 BRA `(.L_x_52) ;  /* 0x0000005c00f89947 */ /* 0x006fee0003800000 */
.L_x_144:
[C---:B------:R-:W-:Y:S01]  /*2d10*/  LEA R4, R11.reuse, UR37, 0x4 ;  /* 0x000000250b047c11 */ /* 0x040fe2000f8e20ff */
[----:B-1----:R-:W-:Y:S01]  /*2d20*/  VIADD R0, R0, 0x100 ;  /* 0x0000010000007836 */ /* 0x002fe20000000000 */
[----:B------:R-:W-:Y:S01]  /*2d30*/  SEL R8, R8, RZ, P0 ;  /* 0x000000ff08087207 */ /* 0x000fe20000000000 */
[----:B------:R-:W-:-:S03]  /*2d40*/  VIADD R11, R11, 0x1 ;  /* 0x000000010b0b7836 */ /* 0x000fc60000000000 */
[----:B------:R-:W1:Y:S01]  /*2d50*/  LDS.128 R4, [R4+0x180] ;  /* 0x0001800004047984 */ /* 0x000e620000000c00 */
[----:B------:R-:W-:Y:S02]  /*2d60*/  PRMT R0, RZ, 0x654, R0 ;  /* 0x00000654ff007816 */ /* 0x000fe40000000000 */
[C---:B------:R-:W-:Y:S01]  /*2d70*/  ISETP.NE.AND P1, PT, R11.reuse, 0x2, PT ;  /* 0x000000020b00780c */ /* 0x040fe20003f25270 */
[----:B------:R-:W-:Y:S01]  /*2d80*/  @!PT LDS RZ, [RZ] ;  /* 0x00000000fffff984 */ /* 0x000fe20000000800 */
[----:B------:R-:W-:Y:S01]  /*2d90*/  @!PT LDS RZ, [RZ] ;  /* 0x00000000fffff984 */ /* 0x000fe20000000800 */
[----:B------:R-:W-:Y:S01]  /*2da0*/  @!PT LDS RZ, [RZ] ;  /* 0x00000000fffff984 */ /* 0x000fe20000000800 */
[----:B------:R-:W-:Y:S01]  /*2db0*/  @!PT LDS RZ, [RZ] ;  /* 0x00000000fffff984 */ /* 0x000fe20000000800 */
[----:B------:R2:W-:Y:S06]  /*2dc0*/  MEMBAR.ALL.CTA ;  /* 0x0000000000007992 */ /* 0x0005ec0000008000 */
[----:B--2---:R-:W2:Y:S01]  /*2dd0*/  FENCE.VIEW.ASYNC.S ;  /* 0x00000000000073c6 */ /* 0x004ea20000000000 */
[----:B------:R-:W-:Y:S01]  /*2de0*/  SEL R11, R11, RZ, P1 ;  /* 0x000000ff0b0b7207 */ /* 0x000fe20000800000 */
[----:B--2---:R2:W-:Y:S01]  /*2df0*/  SYNCS.ARRIVE.TRANS64.RED.A1T0 RZ, [R0+URZ], RZ ;  /* 0x000000ff00ff79a7 */ /* 0x0045e200081004ff */
[----:B-1----:R-:W-:-:S02]  /*2e00*/  LOP3.LUT P3, RZ, R6, 0x1, RZ, 0xc0, !PT ;  /* 0x0000000106ff7812 */ /* 0x002fc4000786c0ff */
[----:B------:R-:W-:-:S04]  /*2e10*/  SEL R5, RZ, 0x1, P1 ;  /* 0x00000001ff057807 */ /* 0x000fc80000800000 */
[----:B------:R-:W-:Y:S02]  /*2e20*/  LOP3.LUT R10, R10, R5, RZ, 0x3c, !PT ;  /* 0x000000050a0a7212 */ /* 0x000fe400078e3cff */
[----:B--2---:R-:W-:-:S04]  /*2e30*/  SEL R0, RZ, 0x1, P0 ;  /* 0x00000001ff007807 */ /* 0x004fc80000000000 */
[----:B------:R-:W-:Y:S01]  /*2e40*/  LOP3.LUT R9, R9, R0, RZ, 0x3c, !PT ;  /* 0x0000000009097212 */ /* 0x000fe200078e3cff */
[----:B------:R-:W-:Y:S06]  /*2e50*/  @P3 BRA `(.L_x_53) ;  /* 0xfffffffc002c3947 */ /* 0x000fec000383ffff */
[----:B------:R-:W-:Y:S01]  /*2e60*/  ULEA UR5, UR6, UR37, 0x3 ;  /* 0x0000002506057291 */ /* 0x000fe2000f8e18ff */
[----:B------:R-:W-:-:S08]  /*2e70*/  SHF.L.U32 R3, R12, 0x1f, RZ ;  /* 0x0000001f0c037819 */ /* 0x000fd000000006ff */
[----:B------:R-:W1:Y:S02]  /*2e80*/  SYNCS.PHASECHK.TRANS64 P0, [UR5+0x100], R3 ;  /* 0x00010003ff0075a7 */ /* 0x000e640008001005 */
[----:B-1----:R-:W-:Y:S05]  /*2e90*/  @P0 BRA `(.L_x_54) ;  /* 0x0000000000080947 */ /* 0x002fea0003800000 */
[----:B------:R-:W1:Y:S02]  /*2ea0*/  SYNCS.PHASECHK.TRANS64.TRYWAIT P0, [UR5+0x100], R3 ;  /* 0x00010003ff0075a7 */ /* 0x000e640008001105 */
[----:B-1----:R-:W-:Y:S05]  /*2eb0*/  @!P0 BRA `(.L_x_55) ;  /* 0x0000005c00a08947 */ /* 0x002fea0003800000 */
.L_x_54:
[----:B------:R-:W-:-:S04]  /*2ec0*/  UIADD3 UR4, UPT, UPT, UR6, 0x1, URZ ;  /* 0x0000000106047890 */ /* 0x000fc8000fffe0ff */
[----:B------:R-:W-:-:S04]  /*2ed0*/  UISETP.NE.AND UP0, UPT, UR4, 0x2, UPT ;  /* 0x000000020400788c */ /* 0x000fc8000bf05270 */
[----:B------:R-:W-:Y:S02]  /*2ee0*/  USEL UR7, URZ, 0x1, UP0 ;  /* 0x00000001ff077887 */ /* 0x000fe40008000000 */
[----:B------:R-:W-:-:S04]  /*2ef0*/  USEL UR4, UR4, URZ, UP0 ;  /* 0x000000ff04047287 */ /* 0x000fc80008000000 */
[----:B------:R-:W-:Y:S01]  /*2f00*/  ULEA UR4, UR4, UR37, 0x3 ;  /* 0x0000002504047291 */ /* 0x000fe2000f8e18ff */
[----:B-1----:R-:W-:-:S04]  /*2f10*/  LOP3.LUT R3, R12, UR7, RZ, 0x3c, !PT ;  /* 0x000000070c037c12 */ /* 0x002fc8000f8e3cff */
[----:B------:R-:W-:-:S04]  /*2f20*/  SHF.L.U32 R0, R3, 0x1f, RZ ;  /* 0x0000001f03007819 */ /* 0x000fc800000006ff */
[----:B------:R-:W1:Y:S02]  /*2f30*/  SYNCS.PHASECHK.TRANS64 P0, [UR4+0x100], R0 ;  /* 0x00010000ff0075a7 */ /* 0x000e640008001004 */
[----:B-1----:R-:W-:Y:S05]  /*2f40*/  @P0 EXIT ;  /* 0x000000000000094d */ /* 0x002fea0003800000 */
[----:B------:R-:W-:Y:S02]  /*2f50*/  SHF.L.U32 R3, R3, 0x1f, RZ ;  /* 0x0000001f03037819 */ /* 0x000fe400000006ff */
[----:B------:R-:W-:-:S07]  /*2f60*/  MOV R0, UR4 ;  /* 0x0000000400007c02 */ /* 0x000fce0008000f00 */
.L_x_56:
[----:B-1----:R1:W2:Y:S02]  /*2f70*/  SYNCS.PHASECHK.TRANS64.TRYWAIT P0, [R0+URZ+0x100], R3 ;  /* 0x00010003000075a7 */ /* 0x0022a400080011ff */
[----:B--2---:R-:W-:Y:S05]  /*2f80*/  @!P0 NANOSLEEP.SYNCS 0x989680 ;  /* 0x009896800000895d */ /* 0x004fea0003900000 */
[----:B------:R-:W2:Y:S02]  /*2f90*/  @!P0 SYNCS.PHASECHK.TRANS64 P0, [R0+URZ+0x100], R3 ;  /* 0x00010003000085a7 */ /* 0x000ea400080010ff */
[----:B--2---:R-:W-:Y:S05]  /*2fa0*/  @P0 EXIT ;  /* 0x000000000000094d */ /* 0x004fea0003800000 */
[----:B------:R-:W-:Y:S05]  /*2fb0*/  BRA `(.L_x_56) ;  /* 0xfffffffc00ec7947 */ /* 0x000fea000383ffff */
.L_x_49:
[----:B------:R-:W-:-:S09]  /*2fc0*/  UISETP.NE.AND UP1, UPT, UR8, URZ, UPT ;  /* 0x000000ff0800728c */ /* 0x000fd2000bf25270 */
[----:B------:R-:W-:Y:S05]  /*2fd0*/  BRA.U UP1, `(.L_x_57) ;  /* 0x0000000d017c7547 */ /* 0x000fea000b800000 */
[----:B------:R-:W-:Y:S01]  /*2fe0*/  UMOV UR4, 0x40 ;  /* 0x0000004000047882 */ /* 0x000fe20000000000 */
[----:B------:R-:W-:Y:S01]  /*2ff0*/  NOP ;  /* 0x0000000000007918 */ /* 0x000fe20000000000 */
[----:B------:R-:W-:Y:S01]  /*3000*/  ULEA UR4, UR37, UR4, 0x18 ;  /* 0x0000000425047291 */ /* 0x000fe2000f8ec0ff */
[----:B------:R-:W-:Y:S02]  /*3010*/  UMOV UR5, 0x400 ;  /* 0x0000040000057882 */ /* 0x000fe40000000000 */
[----:B------:R-:W-:-:S06]  /*3020*/  ULEA UR37, UR37, UR5, 0x18 ;  /* 0x0000000525257291 */ /* 0x000fcc000f8ec0ff */
[----:B------:R-:W1:Y:S02]  /*3030*/  LDS.U8 R0, [UR4+0x1c] ;  /* 0x00001c04ff007984 */ /* 0x000e640008000000 */
[----:B-1----:R-:W-:-:S13]  /*3040*/  ISETP.NE.AND P0, PT, R0, RZ, PT ;  /* 0x000000ff0000720c */ /* 0x002fda0003f05270 */
[----:B------:R-:W-:Y:S05]  /*3050*/  @P0 BRA `(.L_x_58) ;  /* 0x0000000000580947 */ /* 0x000fea0003800000 */
[----:B------:R-:W-:-:S13]  /*3060*/  ELECT P0, URZ, PT ;  /* 0x0000000000ff782f */ /* 0x000fda0003800000 */
[----:B------:R-:W-:Y:S05]  /*3070*/  @!P0 BRA `(.L_x_59) ;  /* 0x0000000000608947 */ /* 0x000fea0003800000 */
[----:B------:R-:W-:Y:S01]  /*3080*/  UMOV UR5, 0x10 ;  /* 0x0000001000057882 */ /* 0x000fe20000000000 */
[----:B------:R-:W-:Y:S01]  /*3090*/  HFMA2 R0, -RZ, RZ, 0, 5.9604644775390625e-08 ;  /* 0x00000001ff007431 */ /* 0x000fe200000001ff */
[----:B------:R-:W-:-:S03]  /*30a0*/  MOV R2, 0xffff ;  /* 0x0000ffff00027802 */ /* 0x000fc60000000f00 */
[----:B------:R-:W-:Y:S04]  /*30b0*/  DEPBAR.LE SB1, 0x36 ;  /* 0x00009d800000791a */ /* 0x000fe80000000000 */
[----:B------:R-:W1:Y:S02]  /*30c0*/  UTCATOMSWS.FIND_AND_SET.ALIGN UP0, UR5, UR5 ;  /* 0x00000005000575e3 */ /* 0x000e640008000800 */
[----:B-1----:R-:W-:Y:S01]  /*30d0*/  MOV R3, UR5 ;  /* 0x0000000500037c02 */ /* 0x002fe20008000f00 */
[----:B------:R-:W-:Y:S06]  /*30e0*/  BRA.U UP0, `(.L_x_60) ;  /* 0x0000000100187547 */ /* 0x000fec000b800000 */
.L_x_61:
[----:B------:R-:W-:Y:S05]  /*30f0*/  NANOSLEEP 0x64 ;  /* 0x000000640000795d */ /* 0x000fea0003800000 */
[----:B------:R-:W-:-:S05]  /*3100*/  UMOV UR5, 0x10 ;  /* 0x0000001000057882 */ /* 0x000fca0000000000 */
[----:B------:R-:W-:Y:S04]  /*3110*/  DEPBAR.LE SB1, 0x36 ;  /* 0x00009d800000791a */ /* 0x000fe80000000000 */
[----:B------:R-:W1:Y:S02]  /*3120*/  UTCATOMSWS.FIND_AND_SET.ALIGN UP0, UR5, UR5 ;  /* 0x00000005000575e3 */ /* 0x000e640008000800 */
[----:B-1----:R-:W-:Y:S01]  /*3130*/  MOV R3, UR5 ;  /* 0x0000000500037c02 */ /* 0x002fe20008000f00 */
[----:B------:R-:W-:Y:S05]  /*3140*/  BRA.U !UP0, `(.L_x_61) ;  /* 0xfffffffd08e87547 */ /* 0x000fea000b83ffff */
.L_x_60:
[-C--:B------:R-:W-:Y:S02]  /*3150*/  SHF.L.U32 R2, R2, R3.reuse, RZ ;  /* 0x0000000302027219 */ /* 0x080fe400000006ff */
[----:B------:R-:W-:Y:S01]  /*3160*/  SHF.L.U32 R0, R0, R3, RZ ;  /* 0x0000000300007219 */ /* 0x000fe200000006ff */
[----:B------:R-:W-:Y:S02]  /*3170*/  IMAD.SHL.U32 R3, R3, 0x20, RZ ;  /* 0x0000002003037824 */ /* 0x000fe400078e00ff */
[----:B------:R1:W-:Y:S04]  /*3180*/  ATOMS.OR RZ, [UR4+0x14], R2 ;  /* 0x00001402ffff798c */ /* 0x0003e8000b000004 */
[----:B------:R1:W-:Y:S04]  /*3190*/  ATOMS.OR RZ, [UR4+0x18], R0 ;  /* 0x00001800ffff798c */ /* 0x0003e8000b000004 */
[----:B------:R1:W-:Y:S01]  /*31a0*/  STS [UR37+0x1a0], R3 ;  /* 0x0001a003ff007988 */ /* 0x0003e20008000825 */
[----:B------:R-:W-:Y:S05]  /*31b0*/  BRA `(.L_x_59) ;  /* 0x0000000000107947 */ /* 0x000fea0003800000 */
.L_x_58:
[----:B------:R-:W-:Y:S02]  /*31c0*/  MOV R0, 0xffffffff ;  /* 0xffffffff00007802 */ /* 0x000fe40000000f00 */
[----:B------:R-:W-:-:S03]  /*31d0*/  MOV R2, 0x3200 ;  /* 0x0000320000027802 */ /* 0x000fc60000000f00 */
[----:B------:R1:W-:Y:S04]  /*31e0*/  STS [UR37+0x1a0], R0 ;  /* 0x0001a000ff007988 */ /* 0x0003e80008000825 */
[----:B-1-3-5:R-:W-:Y:S05]  /*31f0*/  CALL.REL.NOINC `($__internal_1_$__cuda_sm10x_tcgen05_guardrail_trap_phase_invalid_during_alloc) ;  /* 0x00000060005c7944 */ /* 0x02afea0003c00000 */
.L_x_59:
[----:B------:R-:W-:Y:S05]  /*3200*/  WARPSYNC.ALL ;  /* 0x0000000000007948 */ /* 0x000fea0003800000 */
[----:B------:R-:W2:Y:S01]  /*3210*/  S2UR UR6, SR_CgaCtaId ;  /* 0x00000000000679c3 */ /* 0x000ea20000008800 */
[----:B------:R-:W-:Y:S01]  /*3220*/  UMOV UR4, 0x400 ;  /* 0x0000040000047882 */ /* 0x000fe20000000000 */
[----:B------:R-:W-:-:S06]  /*3230*/  NOP ;  /* 0x0000000000007918 */ /* 0x000fcc0000000000 */
[----:B------:R-:W-:Y:S06]  /*3240*/  BAR.ARV 0x6, 0xa0 ;  /* 0x0182800000007b1d */ /* 0x000fec0000002000 */
[----:B------:R-:W4:Y:S01]  /*3250*/  LDCU UR7, c[0x0][0x38c] ;  /* 0x00007180ff0777ac */ /* 0x000f220008000800 */
[----:B------:R-:W-:Y:S01]  /*3260*/  IMAD.MOV.U32 R11, RZ, RZ, 0x1 ;  /* 0x00000001ff0b7424 */ /* 0x000fe200078e00ff */
[----:B------:R-:W-:Y:S01]  /*3270*/  CS2R R8, SRZ ;  /* 0x0000000000087805 */ /* 0x000fe2000001ff00 */
[----:B------:R-:W-:Y:S01]  /*3280*/  IMAD.MOV.U32 R10, RZ, RZ, RZ ;  /* 0x000000ffff0a7224 */ /* 0x000fe200078e00ff */
[----:B------:R-:W-:Y:S01]  /*3290*/  UMOV UR18, URZ ;  /* 0x000000ff00127c82 */ /* 0x000fe20008000000 */
[----:B------:R-:W-:Y:S01]  /*32a0*/  UMOV UR17, URZ ;  /* 0x000000ff00117c82 */ /* 0x000fe20008000000 */
[----:B------:R-:W-:Y:S01]  /*32b0*/  UMOV UR22, 0x0 ;  /* 0x0000000000167882 */ /* 0x000fe20000000000 */
[----:B------:R-:W-:Y:S01]  /*32c0*/  UMOV UR23, 0x8200490 ;  /* 0x0820049000177882 */ /* 0x000fe20000000000 */
[----:B------:R-:W-:Y:S01]  /*32d0*/  UMOV UR20, 0x0 ;  /* 0x0000000000147882 */ /* 0x000fe20000000000 */
[----:B------:R-:W-:Y:S01]  /*32e0*/  UMOV UR21, 0x8200490 ;  /* 0x0820049000157882 */ /* 0x000fe20000000000 */
[----:B--2---:R-:W-:Y:S01]  /*32f0*/  ULEA UR6, UR6, UR4, 0x18 ;  /* 0x0000000406067291 */ /* 0x004fe2000f8ec0ff */
[----:B------:R-:W2:Y:S03]  /*3300*/  LDCU UR4, c[0x0][0x38c] ;  /* 0x00007180ff0477ac */ /* 0x000ea60008000800 */
[----:B------:R-:W-:-:S02]  /*3310*/  UIADD3 UR11, UPT, UPT, UR6, 0x8400, URZ ;  /* 0x00008400060b7890 */ /* 0x000fc4000fffe0ff */
[----:B----4-:R-:W-:-:S03]  /*3320*/  UIADD3 UR7, UPT, UPT, UR7, 0x3f, URZ ;  /* 0x0000003f07077890 */ /* 0x010fc6000fffe0ff */
[----:B-1----:R-:W1:Y:S01]  /*3330*/  LDS R0, [UR6+0x1a0] ;  /* 0x0001a006ff007984 */ /* 0x002e620008000800 */
[----:B------:R-:W-:Y:S02]  /*3340*/  UIADD3 UR12, UPT, UPT, UR6, 0x20400, URZ ;  /* 0x00020400060c7890 */ /* 0x000fe4000fffe0ff */
[----:B------:R-:W-:Y:S02]  /*3350*/  USHF.R.S32.HI UR5, URZ, 0x1f, UR7 ;  /* 0x0000001fff057899 */ /* 0x000fe40008011407 */
[----:B------:R-:W-:Y:S02]  /*3360*/  USHF.R.U32.HI UR11, URZ, 0x4, UR11 ;  /* 0x00000004ff0b7899 */ /* 0x000fe4000801160b */
[----:B------:R-:W-:Y:S02]  /*3370*/  ULEA.HI UR5, UR5, UR7, URZ, 0x6 ;  /* 0x0000000705057291 */ /* 0x000fe4000f8f30ff */
[----:B------:R-:W-:Y:S02]  /*3380*/  USHF.R.U32.HI UR12, URZ, 0x4, UR12 ;  /* 0x00000004ff0c7899 */ /* 0x000fe4000801160c */
[----:B------:R-:W-:-:S02]  /*3390*/  USHF.R.S32.HI UR5, URZ, 0x6, UR5 ;  /* 0x00000006ff057899 */ /* 0x000fc40008011405 */
[----:B------:R-:W-:Y:S02]  /*33a0*/  ULOP3.LUT UR11, UR11, 0x3fff, URZ, 0xc0, !UPT ;  /* 0x00003fff0b0b7892 */ /* 0x000fe4000f8ec0ff */
[----:B------:R-:W-:Y:S02]  /*33b0*/  UISETP.LT.AND UP0, UPT, UR5, 0x1, UPT ;  /* 0x000000010500788c */ /* 0x000fe4000bf01270 */
[----:B------:R-:W-:Y:S02]  /*33c0*/  ULOP3.LUT UR12, UR12, 0x3fff, URZ, 0xc0, !UPT ;  /* 0x00003fff0c0c7892 */ /* 0x000fe4000f8ec0ff */
[----:B------:R-:W-:Y:S02]  /*33d0*/  USEL UR10, UR5, 0x1, !UP0 ;  /* 0x00000001050a7887 */ /* 0x000fe4000c000000 */
[----:B------:R-:W-:Y:S02]  /*33e0*/  ULOP3.LUT UR11, UR11, 0x10000, URZ, 0xfc, !UPT ;  /* 0x000100000b0b7892 */ /* 0x000fe4000f8efcff */
[----:B------:R-:W-:-:S02]  /*33f0*/  ULOP3.LUT UR12, UR12, 0x10000, URZ, 0xfc, !UPT ;  /* 0x000100000c0c7892 */ /* 0x000fc4000f8efcff */
[----:B------:R-:W-:Y:S02]  /*3400*/  UIADD3 UR10, UPT, UPT, -UR10, URZ, URZ ;  /* 0x000000ff0a0a7290 */ /* 0x000fe4000fffe1ff */
[----:B--2---:R-:W-:Y:S01]  /*3410*/  UISETP.GE.AND UP3, UPT, UR4, 0x1, UPT ;  /* 0x000000010400788c */ /* 0x004fe2000bf66270 */
[----:B-1----:R-:W-:-:S15]  /*3420*/  R2UR UR19, R0 ;  /* 0x00000000001372ca */ /* 0x002fde00000e0000 */
.L_x_68:
[----:B------:R-:W-:Y:S02]  /*3430*/  LEA R0, R10, UR6, 0x3 ;  /* 0x000000060a007c11 */ /* 0x000fe4000f8e18ff */
[----:B------:R-:W-:Y:S02]  /*3440*/  SHF.L.U32 R5, R9, 0x1f, RZ ;  /* 0x0000001f09057819 */ /* 0x000fe400000006ff */
[----:B------:R-:W-:Y:S01]  /*3450*/  PLOP3.LUT P0, PT, PT, PT, UP3, 0x80, 0x8 ;  /* 0x000000000008781c */ /* 0x000fe20003f0f038 */
[----:B------:R-:W-:Y:S01]  /*3460*/  VIADD R3, R0, 0x100 ;  /* 0x0000010000037836 */ /* 0x000fe20000000000 */
[----:B-1----:R-:W1:Y:S02]  /*3470*/  SYNCS.PHASECHK.TRANS64.TRYWAIT P1, [R0+URZ+0xf0], R5 ;  /* 0x0000f005000075a7 */ /* 0x002e6400080211ff */
[----:B-1--4-:R-:W-:Y:S09]  /*3480*/  @!P1 BRA `(.L_x_62) ;  /* 0x0000005800449947 */ /* 0x012ff20003800000 */
.L_x_146:
[----:B------:R-:W-:Y:S01]  /*3490*/  LEA R4, R10, UR6, 0x4 ;  /* 0x000000060a047c11 */ /* 0x000fe2000f8e20ff */
[----:B------:R-:W-:Y:S01]  /*34a0*/  @UP3 ULEA UR4, UR17, UR6, 0x3 ;  /* 0x0000000611043291 */ /* 0x000fe2000f8e18ff */
[----:B------:R-:W-:Y:S01]  /*34b0*/  PLOP3.LUT P2, PT, PT, PT, PT, 0x80, 0x8 ;  /* 0x000000000008781c */ /* 0x000fe20003f4f070 */
[----:B------:R-:W-:Y:S01]  /*34c0*/  ULEA UR8, UR18, UR6, 0x3 ;  /* 0x0000000612087291 */ /* 0x000fe2000f8e18ff */
[----:B------:R-:W-:Y:S01]  /*34d0*/  PRMT R3, RZ, 0x654, R3 ;  /* 0x00000654ff037816 */ /* 0x000fe20000000003 */
[----:B------:R-:W-:Y:S01]  /*34e0*/  ULEA UR9, UR18, UR19, 0x7 ;  /* 0x0000001312097291 */ /* 0x000fe2000f8e38ff */
[----:B-1----:R-:W1:Y:S01]  /*34f0*/  LDS.128 R4, [R4+0x180] ;  /* 0x0001800004047984 */ /* 0x002e620000000c00 */
[----:B------:R-:W-:Y:S02]  /*3500*/  @P0 SHF.L.U32 R2, R8, 0x1f, RZ ;  /* 0x0000001f08020819 */ /* 0x000fe400000006ff */
[----:B------:R-:W-:Y:S01]  /*3510*/  SHF.L.U32 R0, R11, 0x1f, RZ ;  /* 0x0000001f0b007819 */ /* 0x000fe200000006ff */
[----:B------:R-:W-:Y:S01]  /*3520*/  @!PT LDS RZ, [RZ] ;  /* 0x00000000fffff984 */ /* 0x000fe20000000800 */
[----:B------:R-:W-:Y:S01]  /*3530*/  @!PT LDS RZ, [RZ] ;  /* 0x00000000fffff984 */ /* 0x000fe20000000800 */
[----:B------:R-:W-:Y:S01]  /*3540*/  @!PT LDS RZ, [RZ] ;  /* 0x00000000fffff984 */ /* 0x000fe20000000800 */
[----:B------:R-:W-:Y:S01]  /*3550*/  @!PT LDS RZ, [RZ] ;  /* 0x00000000fffff984 */ /* 0x000fe20000000800 */
[----:B------:R2:W-:Y:S06]  /*3560*/  MEMBAR.ALL.CTA ;  /* 0x0000000000007992 */ /* 0x0005ec0000008000 */
[----:B--2---:R-:W2:Y:S02]  /*3570*/  FENCE.VIEW.ASYNC.S ;  /* 0x00000000000073c6 */ /* 0x004ea40000000000 */
[----:B--2---:R2:W-:Y:S01]  /*3580*/  SYNCS.ARRIVE.TRANS64.RED.A1T0 RZ, [R3+URZ], RZ ;  /* 0x000000ff03ff79a7 */ /* 0x0045e200081004ff */
[----:B------:R2:W4:Y:S01]  /*3590*/  @P0 SYNCS.PHASECHK.TRANS64.TRYWAIT P2, [UR4], R2 ;  /* 0x00000002ff0005a7 */ /* 0x0005220008041104 */
[----:B-1----:R-:W-:Y:S01]  /*35a0*/  LOP3.LUT P1, RZ, R6, 0x1, RZ, 0xc0, !PT ;  /* 0x0000000106ff7812 */ /* 0x002fe2000782c0ff */
[----:B------:R-:W1:Y:S02]  /*35b0*/  SYNCS.PHASECHK.TRANS64.TRYWAIT P0, [UR8+0x130], R0 ;  /* 0x00013000ff0075a7 */ /* 0x000e640008001108 */
[----:B-12-4-:R-:W-:Y:S10]  /*35c0*/  @!P0 BRA `(.L_x_63) ;  /* 0x0000005800088947 */ /* 0x016ff40003800000 */
.L_x_148:
[----:B------:R-:W-:Y:S01]  /*35d0*/  IADD3 R10, PT, PT, R10, 0x1, RZ ;  /* 0x000000010a0a7810 */ /* 0x000fe20007ffe0ff */
[----:B------:R-:W-:Y:S06]  /*35e0*/  BRA.U !UP3, `(.L_x_64) ;  /* 0x000000010b987547 */ /* 0x000fec000b800000 */
[----:B------:R-:W-:Y:S01]  /*35f0*/  UPLOP3.LUT UP4, UPT, UPT, UPT, UPT, 0x40, 0x4 ;  /* 0x000000000004789c */ /* 0x000fe20003f8e870 */
[----:B------:R-:W-:Y:S01]  /*3600*/  UMOV UR16, UR10 ;  /* 0x0000000a00107c82 */ /* 0x000fe20008000000 */
[----:B------:R-:W-:Y:S01]  /*3610*/  UMOV UR15, UR5 ;  /* 0x00000005000f7c82 */ /* 0x000fe20008000000 */
[----:B------:R-:W-:-:S08]  /*3620*/  UMOV UR14, UR17 ;  /* 0x00000011000e7c82 */ /* 0x000fd00008000000 */
.L_x_67:
[----:B------:R-:W-:Y:S02]  /*3630*/  UIADD3 UR16, UPT, UPT, UR16, 0x1, URZ ;  /* 0x0000000110107890 */ /* 0x000fe4000fffe0ff */
[----:B--2---:R-:W-:Y:S02]  /*3640*/  ULEA UR7, UR14, UR6, 0x3 ;  /* 0x000000060e077291 */ /* 0x004fe4000f8e18ff */
[----:B------:R-:W-:Y:S01]  /*3650*/  UISETP.NE.AND UP0, UPT, UR16, URZ, UPT ;  /* 0x000000ff1000728c */ /* 0x000fe2000bf05270 */
[----:B----4-:R-:W-:Y:S10]  /*3660*/  @P2 BRA `(.L_x_65) ;  /* 0x00000000000c2947 */ /* 0x010ff40003800000 */
[----:B-1----:R-:W-:Y:S04]  /*3670*/  SHF.L.U32 R3, R8, 0x1f, RZ ;  /* 0x0000001f08037819 */ /* 0x002fe800000006ff */
[----:B------:R-:W1:Y:S02]  /*3680*/  SYNCS.PHASECHK.TRANS64.TRYWAIT P0, [UR7], R3 ;  /* 0x00000003ff0075a7 */ /* 0x000e640008001107 */
[----:B-1----:R-:W-:Y:S05]  /*3690*/  @!P0 BRA `(.L_x_66) ;  /* 0x0000005400ec8947 */ /* 0x002fea0003800000 */
.L_x_65:
[----:B------:R-:W-:Y:S01]  /*36a0*/  UISETP.NE.AND UP1, UPT, UR15, 0x1, UPT ;  /* 0x000000010f00788c */ /* 0x000fe2000bf25270 */
[----:B------:R-:W-:Y:S01]  /*36b0*/  PLOP3.LUT P2, PT, PT, PT, PT, 0x80, 0x8 ;  /* 0x000000000008781c */ /* 0x000fe20003f4f070 */
[----:B------:R-:W-:Y:S02]  /*36c0*/  UIADD3 UR17, UPT, UPT, UR14, 0x1, URZ ;  /* 0x000000010e117890 */ /* 0x000fe4000fffe0ff */
[----:B------:R-:W-:Y:S02]  /*36d0*/  ULEA UR24, UR14, UR12, 0x9 ;  /* 0x0000000c0e187291 */ /* 0x000fe4000f8e48ff */
[----:B------:R-:W-:Y:S01]  /*36e0*/  UISETP.NE.AND UP2, UPT, UR17, 0xc, UPT ;  /* 0x0000000c1100788c */ /* 0x000fe2000bf45270 */
[----:B------:R-:W-:Y:S01]  /*36f0*/  PLOP3.LUT P0, PT, PT, PT, UP1, 0x80, 0x8 ;  /* 0x000000000008781c */ /* 0x000fe20003f0f018 */
[----:B------:R-:W-:Y:S02]  /*3700*/  ULEA UR26, UR14, UR11, 0x9 ;  /* 0x0000000b0e1a7291 */ /* 0x000fe4000f8e48ff */
[----:B------:R-:W-:Y:S02]  /*3710*/  USEL UR13, URZ, 0x1, UP2 ;  /* 0x00000001ff0d7887 */ /* 0x000fe40009000000 */
[----:B------:R-:W-:Y:S02]  /*3720*/  USEL UR17, UR17, URZ, UP2 ;  /* 0x000000ff11117287 */ /* 0x000fe40009000000 */
[----:B------:R-:W-:Y:S02]  /*3730*/  UIADD3 UR30, UPT, UPT, UR24, 0x2, URZ ;  /* 0x00000002181e7890 */ /* 0x000fe4000fffe0ff */
[----:B------:R-:W-:Y:S01]  /*3740*/  @UP1 ULEA UR4, UR17, UR6, 0x3 ;  /* 0x0000000611041291 */ /* 0x000fe2000f8e18ff */
[----:B------:R-:W-:Y:S01]  /*3750*/  LOP3.LUT R8, R8, UR13, RZ, 0x3c, !PT ;  /* 0x0000000d08087c12 */ /* 0x000fe2000f8e3cff */
[----:B------:R-:W-:Y:S02]  /*3760*/  UIADD3 UR28, UPT, UPT, UR26, 0x2, URZ ;  /* 0x000000021a1c7890 */ /* 0x000fe4000fffe0ff */
[----:B------:R-:W-:Y:S01]  /*3770*/  UIADD3 UR7, UPT, UPT, UR7, 0x60, URZ ;  /* 0x0000006007077890 */ /* 0x000fe2000fffe0ff */
[----:B-1----:R-:W-:Y:S01]  /*3780*/  @P0 SHF.L.U32 R0, R8, 0x1f, RZ ;  /* 0x0000001f08000819 */ /* 0x002fe200000006ff */
[----:B------:R-:W-:Y:S01]  /*3790*/  UMOV UR25, 0x80004020 ;  /* 0x8000402000197882 */ /* 0x000fe20000000000 */
[----:B------:R-:W-:Y:S01]  /*37a0*/  UMOV UR27, 0x80004020 ;  /* 0x80004020001b7882 */ /* 0x000fe20000000000 */
[----:B------:R-:W-:Y:S01]  /*37b0*/  UMOV UR31, 0x80004020 ;  /* 0x80004020001f7882 */ /* 0x000fe20000000000 */
[----:B------:R2:W4:Y:S01]  /*37c0*/  @P0 SYNCS.PHASECHK.TRANS64.TRYWAIT P2, [UR4], R0 ;  /* 0x00000000ff0005a7 */ /* 0x0005220008041104 */
[----:B------:R-:W-:Y:S01]  /*37d0*/  UIADD3 UR15, UPT, UPT, UR15, -0x1, URZ ;  /* 0xffffffff0f0f7890 */ /* 0x000fe2000fffe0ff */
[----:B------:R2:W-:Y:S01]  /*37e0*/  UTCQMMA gdesc[UR26], gdesc[UR24], tmem[UR9], tmem[UR22], idesc[UR23], UP4 ;  /* 0x00ff16181a0075ea */ /* 0x0005e2000a000309 */
[----:B------:R-:W-:Y:S01]  /*37f0*/  UPLOP3.LUT UP4, UPT, UPT, UPT, UPT, 0x80, 0x8 ;  /* 0x000000000008789c */ /* 0x000fe20003f8f070 */
[----:B------:R-:W-:Y:S01]  /*3800*/  UMOV UR29, 0x80004020 ;  /* 0x80004020001d7882 */ /* 0x000fe20000000000 */
[----:B------:R-:W-:Y:S01]  /*3810*/  UMOV UR14, UR17 ;  /* 0x00000011000e7c82 */ /* 0x000fe20008000000 */
[----:B------:R2:W-:Y:S01]  /*3820*/  UTCQMMA gdesc[UR28], gdesc[UR30], tmem[UR9], tmem[UR20], idesc[UR21], UPT ;  /* 0x00ff141e1c0075ea */ /* 0x0005e2000b800309 */
[----:B------:R2:W-:Y:S01]  /*3830*/  UTCBAR [UR7], URZ ;  /* 0x000000ff070073e9 */ /* 0x0005e200080000ff */
[----:B------:R-:W-:Y:S06]  /*3840*/  BRA.U UP0, `(.L_x_67) ;  /* 0xfffffffd00787547 */ /* 0x000fec000b83ffff */
.L_x_64:
[----:B------:R-:W-:Y:S01]  /*3850*/  UIADD3 UR18, UPT, UPT, UR18, 0x1, URZ ;  /* 0x0000000112127890 */ /* 0x000fe2000fffe0ff */
[C---:B------:R-:W-:Y:S01]  /*3860*/  ISETP.NE.AND P0, PT, R10.reuse, 0x2, PT ;  /* 0x000000020a00780c */ /* 0x040fe20003f05270 */
[----:B------:R-:W-:Y:S02]  /*3870*/  UIADD3 UR8, UPT, UPT, UR8, 0x110, URZ ;  /* 0x0000011008087890 */ /* 0x000fe4000fffe0ff */
[----:B------:R-:W-:Y:S01]  /*3880*/  UISETP.NE.AND UP0, UPT, UR18, 0x4, UPT ;  /* 0x000000041200788c */ /* 0x000fe2000bf05270 */
[----:B-12---:R-:W-:Y:S02]  /*3890*/  SEL R0, RZ, 0x1, P0 ;  /* 0x00000001ff007807 */ /* 0x006fe40000000000 */
[----:B------:R-:W-:Y:S01]  /*38a0*/  SEL R10, R10, RZ, P0 ;  /* 0x000000ff0a0a7207 */ /* 0x000fe20000000000 */
[----:B------:R-:W-:Y:S01]  /*38b0*/  USEL UR4, URZ, 0x1, UP0 ;  /* 0x00000001ff047887 */ /* 0x000fe20008000000 */
[----:B------:R-:W-:Y:S01]  /*38c0*/  LOP3.LUT R9, R9, R0, RZ, 0x3c, !PT ;  /* 0x0000000009097212 */ /* 0x000fe200078e3cff */
[----:B------:R-:W-:Y:S01]  /*38d0*/  USEL UR18, UR18, URZ, UP0 ;  /* 0x000000ff12127287 */ /* 0x000fe20008000000 */
[----:B------:R1:W-:Y:S03]  /*38e0*/  UTCBAR [UR8], URZ ;  /* 0x000000ff080073e9 */ /* 0x0003e600080000ff */
[----:B------:R-:W-:Y:S01]  /*38f0*/  LOP3.LUT R11, R11, UR4, RZ, 0x3c, !PT ;  /* 0x000000040b0b7c12 */ /* 0x000fe2000f8e3cff */
[----:B------:R-:W-:Y:S07]  /*3900*/  @P1 BRA `(.L_x_68) ;  /* 0xfffffff800c81947 */ /* 0x000fee000383ffff */
[----:B------:R-:W2:Y:S01]  /*3910*/  S2UR UR4, SR_CgaCtaId ;  /* 0x00000000000479c3 */ /* 0x000ea20000008800 */
[----:B------:R-:W-:Y:S01]  /*3920*/  ELECT P0, URZ, PT ;  /* 0x0000000000ff782f */ /* 0x000fe20003800000 */
[----:B------:R-:W-:Y:S01]  /*3930*/  IMAD.MOV.U32 R0, RZ, RZ, 0x1 ;  /* 0x00000001ff007424 */ /* 0x000fe200078e00ff */
[----:B------:R-:W-:Y:S01]  /*3940*/  UIADD3 UR6, UPT, UPT, UR6, 0x130, URZ ;  /* 0x0000013006067890 */ /* 0x000fe2000fffe0ff */
[----:B------:R-:W-:Y:S01]  /*3950*/  SHF.L.U32 R3, R11, 0x1f, RZ ;  /* 0x0000001f0b037819 */ /* 0x000fe200000006ff */
[----:B------:R-:W-:-:S03]  /*3960*/  UMOV UR5, 0x40 ;  /* 0x0000004000057882 */ /* 0x000fc60000000000 */
[----:B------:R-:W-:Y:S01]  /*3970*/  UVIRTCOUNT.DEALLOC.SMPOOL 0x80 ;  /* 0x000000800000784c */ /* 0x000fe20000000000 */
[----:B--2---:R-:W-:Y:S02]  /*3980*/  ULEA UR4, UR4, UR5, 0x18 ;  /* 0x0000000504047291 */ /* 0x004fe4000f8ec0ff */
[----:B------:R-:W-:-:S07]  /*3990*/  ULEA UR5, UR18, UR6, 0x3 ;  /* 0x0000000612057291 */ /* 0x000fce000f8e18ff */
[----:B------:R2:W-:Y:S02]  /*39a0*/  @P0 STS.U8 [UR4+0x1c], R0 ;  /* 0x00001c00ff000988 */ /* 0x0005e40008000004 */
[----:B------:R-:W3:Y:S02]  /*39b0*/  SYNCS.PHASECHK.TRANS64.TRYWAIT P0, [UR5], R3 ;  /* 0x00000003ff0075a7 */ /* 0x000ee40008001105 */
[----:B--23--:R-:W-:Y:S05]  /*39c0*/  @!P0 BRA `(.L_x_69) ;  /* 0x0000005400388947 */ /* 0x00cfea0003800000 */
.L_x_151:
[----:B------:R-:W-:-:S04]  /*39d0*/  UIADD3 UR7, UPT, UPT, UR18, 0x1, URZ ;  /* 0x0000000112077890 */ /* 0x000fc8000fffe0ff */
[----:B------:R-:W-:-:S04]  /*39e0*/  UISETP.NE.AND UP0, UPT, UR7, 0x4, UPT ;  /* 0x000000040700788c */ /* 0x000fc8000bf05270 */
[----:B-1----:R-:W-:Y:S02]  /*39f0*/  USEL UR8, URZ, 0x1, UP0 ;  /* 0x00000001ff087887 */ /* 0x002fe40008000000 */
[----:B------:R-:W-:-:S04]  /*3a00*/  USEL UR7, UR7, URZ, UP0 ;  /* 0x000000ff07077287 */ /* 0x000fc80008000000 */
[----:B------:R-:W-:Y:S01]  /*3a10*/  ULEA UR5, UR7, UR6, 0x3 ;  /* 0x0000000607057291 */ /* 0x000fe2000f8e18ff */
[----:B------:R-:W-:-:S04]  /*3a20*/  LOP3.LUT R2, R11, UR8, RZ, 0x3c, !PT ;  /* 0x000000080b027c12 */ /* 0x000fc8000f8e3cff */
[----:B--2---:R-:W-:-:S04]  /*3a30*/  SHF.L.U32 R3, R2, 0x1f, RZ ;  /* 0x0000001f02037819 */ /* 0x004fc800000006ff */
[----:B------:R-:W1:Y:S02]  /*3a40*/  SYNCS.PHASECHK.TRANS64.TRYWAIT P0, [UR5], R3 ;  /* 0x00000003ff0075a7 */ /* 0x000e640008001105 */
[----:B-1----:R-:W-:Y:S05]  /*3a50*/  @!P0 BRA `(.L_x_70) ;  /* 0x00000054002c8947 */ /* 0x002fea0003800000 */
.L_x_153:
        /* <DEDUP_REMOVED lines=9> */
.L_x_155:
[----:B------:R-:W-:-:S04]  /*3af0*/  UIADD3 UR7, UPT, UPT, UR7, 0x1, URZ ;  /* 0x0000000107077890 */ /* 0x000fc8000fffe0ff */
[----:B------:R-:W-:-:S04]  /*3b00*/  UISETP.NE.AND UP0, UPT, UR7, 0x4, UPT ;  /* 0x000000040700788c */ /* 0x000fc8000bf05270 */
[----:B------:R-:W-:Y:S02]  /*3b10*/  USEL UR5, URZ, 0x1, UP0 ;  /* 0x00000001ff057887 */ /* 0x000fe40008000000 */
[----:B------:R-:W-:-:S04]  /*3b20*/  USEL UR7, UR7, URZ, UP0 ;  /* 0x000000ff07077287 */ /* 0x000fc80008000000 */
[----:B------:R-:W-:Y:S01]  /*3b30*/  ULEA UR7, UR7, UR6, 0x3 ;  /* 0x0000000607077291 */ /* 0x000fe2000f8e18ff */
[----:B-1----:R-:W-:-:S04]  /*3b40*/  LOP3.LUT R3, R2, UR5, RZ, 0x3c, !PT ;  /* 0x0000000502037c12 */ /* 0x002fc8000f8e3cff */
[----:B------:R-:W-:-:S04]  /*3b50*/  SHF.L.U32 R3, R3, 0x1f, RZ ;  /* 0x0000001f03037819 */ /* 0x000fc800000006ff */
[----:B------:R-:W1:Y:S02]  /*3b60*/  SYNCS.PHASECHK.TRANS64.TRYWAIT P0, [UR7], R3 ;  /* 0x00000003ff0075a7 */ /* 0x000e640008001107 */
[----:B-1----:R-:W-:Y:S05]  /*3b70*/  @!P0 BRA `(.L_x_72) ;  /* 0x0000005400148947 */ /* 0x002fea0003800000 */
.L_x_157:
[----:B------:R-:W-:Y:S01]  /*3b80*/  NOP ;  /* 0x0000000000007918 */ /* 0x000fe20000000000 */
[----:B-1----:R-:W1:Y:S01]  /*3b90*/  LDS R0, [UR4+0x14] ;  /* 0x00001404ff007984 */ /* 0x002e620008000800 */
[----:B------:R-:W-:Y:S01]  /*3ba0*/  ULOP3.LUT UR6, UR19, 0xffff, URZ, 0xc0, !UPT ;  /* 0x0000ffff13067892 */ /* 0x000fe2000f8ec0ff */
[----:B------:R-:W-:Y:S01]  /*3bb0*/  UMOV UR8, 0xffff ;  /* 0x0000ffff00087882 */ /* 0x000fe20000000000 */
[----:B------:R-:W-:Y:S02]  /*3bc0*/  UMOV UR5, 0x1 ;  /* 0x0000000100057882 */ /* 0x000fe40000000000 */
[----:B------:R-:W-:-:S04]  /*3bd0*/  USHF.R.U32.HI UR6, URZ, 0x5, UR6 ;  /* 0x00000005ff067899 */ /* 0x000fc80008011606 */
[----:B------:R-:W-:Y:S02]  /*3be0*/  USHF.L.U32 UR8, UR8, UR6, URZ ;  /* 0x0000000608087299 */ /* 0x000fe400080006ff */
[----:B------:R-:W-:-:S04]  /*3bf0*/  USHF.L.U32 UR5, UR5, UR6, URZ ;  /* 0x0000000605057299 */ /* 0x000fc800080006ff */
[----:B-1----:R-:W-:-:S04]  /*3c00*/  LOP3.LUT R0, R0, UR8, RZ, 0xc0, !PT ;  /* 0x0000000800007c12 */ /* 0x002fc8000f8ec0ff */
[----:B------:R-:W-:-:S13]  /*3c10*/  ISETP.NE.AND P0, PT, R0, UR8, PT ;  /* 0x0000000800007c0c */ /* 0x000fda000bf05270 */
[----:B------:R-:W-:Y:S05]  /*3c20*/  @P0 BRA `(.L_x_73) ;  /* 0x0000000000580947 */ /* 0x000fea0003800000 */
[----:B------:R-:W1:Y:S02]  /*3c30*/  LDS R0, [UR4+0x18] ;  /* 0x00001804ff007984 */ /* 0x000e640008000800 */
[----:B-1----:R-:W-:-:S04]  /*3c40*/  LOP3.LUT R0, R0, UR5, RZ, 0xc0, !PT ;  /* 0x0000000500007c12 */ /* 0x002fc8000f8ec0ff */
[----:B------:R-:W-:-:S13]  /*3c50*/  ISETP.NE.AND P0, PT, R0, UR5, PT ;  /* 0x0000000500007c0c */ /* 0x000fda000bf05270 */
[----:B------:R-:W-:Y:S05]  /*3c60*/  @P0 BRA `(.L_x_74) ;  /* 0x00000000003c0947 */ /* 0x000fea0003800000 */
[----:B------:R-:W1:Y:S01]  /*3c70*/  S2R R2, SR_LANEID ;  /* 0x0000000000027919 */ /* 0x000e620000000000 */
[----:B------:R-:W-:Y:S01]  /*3c80*/  ULOP3.LUT UR8, URZ, UR8, URZ, 0x33, !UPT ;  /* 0x00000008ff087292 */ /* 0x000fe2000f8e33ff */
[----:B------:R-:W-:Y:S01]  /*3c90*/  LOP3.LUT R4, RZ, UR5, RZ, 0x33, !PT ;  /* 0x00000005ff047c12 */ /* 0x000fe2000f8e33ff */
[----:B------:R-:W-:Y:S02]  /*3ca0*/  VOTEU.ANY UR7, UPT, PT ;  /* 0x0000000000077886 */ /* 0x000fe400038e0100 */
[----:B------:R-:W-:Y:S01]  /*3cb0*/  UFLO.U32 UR7, UR7 ;  /* 0x00000007000772bd */ /* 0x000fe200080e0000 */
[----:B------:R-:W2:Y:S01]  /*3cc0*/  REDUX UR5, R4 ;  /* 0x00000000040573c4 */ /* 0x000ea20000000000 */
[----:B------:R-:W-:-:S06]  /*3cd0*/  IMAD.U32 R0, RZ, RZ, UR8 ;  /* 0x00000008ff007e24 */ /* 0x000fcc000f8e00ff */
[----:B------:R3:W-:Y:S01]  /*3ce0*/  UTCATOMSWS.AND URZ, UR8 ;  /* 0x0000000800ff79e3 */ /* 0x0007e20008000000 */
[----:B------:R-:W4:Y:S01]  /*3cf0*/  REDUX UR6, R0 ;  /* 0x00000000000673c4 */ /* 0x000f220000000000 */
[----:B-1----:R-:W-:Y:S01]  /*3d00*/  ISETP.EQ.U32.AND P0, PT, R2, UR7, PT ;  /* 0x0000000702007c0c */ /* 0x002fe2000bf02070 */
[----:B--2---:R-:W-:Y:S01]  /*3d10*/  IMAD.U32 R2, RZ, RZ, UR5 ;  /* 0x00000005ff027e24 */ /* 0x004fe2000f8e00ff */
[----:B----4-:R-:W-:-:S11]  /*3d20*/  MOV R3, UR6 ;  /* 0x0000000600037c02 */ /* 0x010fd60008000f00 */
[----:B------:R3:W-:Y:S04]  /*3d30*/  @P0 ATOMS.AND RZ, [UR4+0x14], R3 ;  /* 0x00001403ffff098c */ /* 0x0007e8000a800004 */
[----:B------:R3:W-:Y:S01]  /*3d40*/  @P0 ATOMS.AND RZ, [UR4+0x18], R2 ;  /* 0x00001802ffff098c */ /* 0x0007e2000a800004 */
[----:B------:R-:W-:Y:S05]  /*3d50*/  BRA `(.L_x_75) ;  /* 0x0000000000147947 */ /* 0x000fea0003800000 */
.L_x_74:
[----:B------:R-:W-:Y:S02]  /*3d60*/  MOV R2, 0x3d80 ;  /* 0x00003d8000027802 */ /* 0x000fe40000000f00 */
[----:B----45:R-:W-:Y:S05]  /*3d70*/  CALL.REL.NOINC `($__internal_0_$__cuda_sm10x_tcgen05_guardrail_trap_col_being_dealloced_not_returned_by_alloc) ;  /* 0x0000005400707944 */ /* 0x030fea0003c00000 */
[----:B------:R-:W-:Y:S05]  /*3d80*/  BRA `(.L_x_75) ;  /* 0x0000000000087947 */ /* 0x000fea0003800000 */
.L_x_73:
[----:B------:R-:W-:Y:S02]  /*3d90*/  MOV R2, 0x3db0 ;  /* 0x00003db000027802 */ /* 0x000fe40000000f00 */
[----:B----45:R-:W-:Y:S05]  /*3da0*/  CALL.REL.NOINC `($__internal_2_$__cuda_sm10x_tcgen05_guardrail_trap_unallocated_columns_being_dealloced) ;  /* 0x00000054007c7944 */ /* 0x030fea0003c00000 */
.L_x_75:
[----:B------:R-:W-:Y:S01]  /*3db0*/  NOP ;  /* 0x0000000000007918 */ /* 0x000fe20000000000 */
[----:B---3--:R-:W-:Y:S05]  /*3dc0*/  EXIT ;  /* 0x000000000000794d */ /* 0x008fea0003800000 */
.L_x_57:
[----:B------:R-:W-:-:S09]  /*3dd0*/  UISETP.NE.OR UP2, UPT, UR8, 0x3, !UP2 ;  /* 0x000000030800788c */ /* 0x000fd2000d745670 */
[----:B------:R-:W-:Y:S05]  /*3de0*/  BRA.U UP2, `(.L_x_76) ;  /* 0x0000000d02407547 */ /* 0x000fea000b800000 */
[----:B------:R-:W1:Y:S01]  /*3df0*/  LDC R0, c[0x0][0xb30] ;  /* 0x0002cc00ff007b82 */ /* 0x000e620000000800 */
[----:B------:R-:W2:Y:S01]  /*3e00*/  LDCU.64 UR8, c[0x0][0x888] ;  /* 0x00011100ff0877ac */ /* 0x000ea20008000a00 */
[----:B------:R-:W-:Y:S02]  /*3e10*/  HFMA2 R29, -RZ, RZ, 0, 0 ;  /* 0x00000000ff1d7431 */ /* 0x000fe400000001ff */
[----:B------:R-:W-:Y:S01]  /*3e20*/  IMAD.MOV.U32 R31, RZ, RZ, 0x1 ;  /* 0x00000001ff1f7424 */ /* 0x000fe200078e00ff */
[----:B------:R-:W-:Y:S01]  /*3e30*/  MOV R23, 0x2000 ;  /* 0x0000200000177802 */ /* 0x000fe20000000f00 */
[----:B------:R-:W4:Y:S01]  /*3e40*/  LDCU.64 UR4, c[0x0][0x890] ;  /* 0x00011200ff0477ac */ /* 0x000f220008000a00 */
[----:B------:R-:W-:Y:S01]  /*3e50*/  IMAD.MOV.U32 R30, RZ, RZ, RZ ;  /* 0x000000ffff1e7224 */ /* 0x000fe200078e00ff */
[----:B------:R-:W3:Y:S01]  /*3e60*/  LDC R19, c[0x0][0x370] ;  /* 0x0000dc00ff137b82 */ /* 0x000ee20000000800 */
[----:B------:R-:W-:Y:S01]  /*3e70*/  UMOV UR7, 0x400 ;  /* 0x0000040000077882 */ /* 0x000fe20000000000 */
[----:B------:R-:W-:-:S02]  /*3e80*/  UPLOP3.LUT UP1, UPT, UPT, UPT, UPT, 0x40, 0x4 ;  /* 0x000000000004789c */ /* 0x000fc40003f2e870 */
[----:B------:R-:W-:-:S04]  /*3e90*/  ULEA UR7, UR37, UR7, 0x18 ;  /* 0x0000000725077291 */ /* 0x000fc8000f8ec0ff */
[----:B------:R-:W3:Y:S01]  /*3ea0*/  LDC R2, c[0x0][0xb0c] ;  /* 0x0002c300ff027b82 */ /* 0x000ee20000000800 */
[----:B------:R-:W-:Y:S02]  /*3eb0*/  UIADD3 UR13, UPT, UPT, UR7, 0xc8, URZ ;  /* 0x000000c8070d7890 */ /* 0x000fe4000fffe0ff */
[----:B--2---:R-:W-:Y:S02]  /*3ec0*/  UISETP.NE.U32.AND UP2, UPT, UR8, URZ, UPT ;  /* 0x000000ff0800728c */ /* 0x004fe4000bf45070 */
[----:B------:R-:W-:Y:S02]  /*3ed0*/  UIADD3 UR17, UPT, UPT, UR7, 0xc0, URZ ;  /* 0x000000c007117890 */ /* 0x000fe4000fffe0ff */
[----:B----4-:R-:W-:Y:S01]  /*3ee0*/  UISETP.NE.U32.AND UP3, UPT, UR4, URZ, UPT ;  /* 0x000000ff0400728c */ /* 0x010fe2000bf65070 */
[----:B------:R-:W2:Y:S01]  /*3ef0*/  LDC R18, c[0x0][0xb20] ;  /* 0x0002c800ff127b82 */ /* 0x000ea20000000800 */
[----:B-1----:R-:W-:Y:S01]  /*3f00*/  ISETP.NE.AND P1, PT, R0, 0x1, PT ;  /* 0x000000010000780c */ /* 0x002fe20003f25270 */
[----:B------:R-:W-:-:S02]  /*3f10*/  UISETP.NE.AND.EX UP2, UPT, UR9, URZ, UPT, UP2 ;  /* 0x000000ff0900728c */ /* 0x000fc4000bf45320 */
[----:B------:R-:W-:Y:S02]  /*3f20*/  UPRMT UR13, UR37, 0x654, UR13 ;  /* 0x00000654250d7896 */ /* 0x000fe4000800000d */
[----:B------:R-:W-:Y:S02]  /*3f30*/  UISETP.NE.AND.EX UP3, UPT, UR5, URZ, UPT, UP3 ;  /* 0x000000ff0500728c */ /* 0x000fe4000bf65330 */
[----:B------:R-:W1:Y:S08]  /*3f40*/  LDC.64 R32, c[0x0][0x348] ;  /* 0x0000d200ff207b82 */ /* 0x000e700000000a00 */
[----:B------:R-:W4:Y:S08]  /*3f50*/  LDC.64 R16, c[0x0][0xb10] ;  /* 0x0002c400ff107b82 */ /* 0x000f300000000a00 */
[----:B------:R-:W1:Y:S08]  /*3f60*/  LDC.64 R6, c[0x0][0xb18] ;  /* 0x0002c600ff067b82 */ /* 0x000e700000000a00 */
[----:B------:R-:W1:Y:S08]  /*3f70*/  LDC.64 R4, c[0x0][0xb28] ;  /* 0x0002ca00ff047b82 */ /* 0x000e700000000a00 */
[----:B--23--:R-:W1:Y:S02]  /*3f80*/  LDC R22, c[0x0][0x374] ;  /* 0x0000dd00ff167b82 */ /* 0x00ce640000000800 */
.L_x_85:
[C---:B------:R-:W-:Y:S02]  /*3f90*/  LEA R0, R30.reuse, UR7, 0x3 ;  /* 0x000000071e007c11 */ /* 0x040fe4000f8e18ff */
[----:B------:R-:W-:Y:S02]  /*3fa0*/  SHF.L.U32 R3, R29, 0x1f, RZ ;  /* 0x0000001f1d037819 */ /* 0x000fe400000006ff */
[----:B------:R-:W-:Y:S02]  /*3fb0*/  LEA R24, R30, UR7, 0x4 ;  /* 0x000000071e187c11 */ /* 0x000fe4000f8e20ff */
[----:B--2---:R-:W2:Y:S02]  /*3fc0*/  SYNCS.PHASECHK.TRANS64.TRYWAIT P0, [R0+URZ+0xf0], R3 ;  /* 0x0000f003000075a7 */ /* 0x004ea400080011ff */
[----:B--2---:R-:W-:Y:S05]  /*3fd0*/  @!P0 BRA `(.L_x_77) ;  /* 0x0000005000148947 */ /* 0x004fea0003800000 */
.L_x_158:
[----:B------:R-:W-:Y:S01]  /*3fe0*/  ISETP.GE.AND P0, PT, R72, 0x1, PT ;  /* 0x000000014800780c */ /* 0x000fe20003f06270 */
[----:B------:R-:W3:Y:S01]  /*3ff0*/  LDS.128 R24, [R24+0x180] ;  /* 0x0001800018187984 */ /* 0x000ee20000000c00 */
[----:B--2---:R-:W-:Y:S01]  /*4000*/  VIADD R0, R0, 0x100 ;  /* 0x0000010000007836 */ /* 0x004fe20000000000 */
[----:B------:R-:W-:Y:S01]  /*4010*/  @!PT LDS RZ, [RZ] ;  /* 0x00000000fffff984 */ /* 0x000fe20000000800 */
[----:B------:R-:W-:Y:S01]  /*4020*/  @!PT LDS RZ, [RZ] ;  /* 0x00000000fffff984 */ /* 0x000fe20000000800 */
[----:B------:R-:W-:Y:S01]  /*4030*/  @!PT LDS RZ, [RZ] ;  /* 0x00000000fffff984 */ /* 0x000fe20000000800 */
[----:B------:R-:W-:Y:S01]  /*4040*/  @!PT LDS RZ, [RZ] ;  /* 0x00000000fffff984 */ /* 0x000fe20000000800 */
[----:B------:R2:W-:Y:S06]  /*4050*/  MEMBAR.ALL.CTA ;  /* 0x0000000000007992 */ /* 0x0005ec0000008000 */
[----:B--2---:R-:W2:Y:S01]  /*4060*/  FENCE.VIEW.ASYNC.S ;  /* 0x00000000000073c6 */ /* 0x004ea20000000000 */
[----:B------:R-:W-:Y:S04]  /*4070*/  PRMT R0, RZ, 0x654, R0 ;  /* 0x00000654ff007816 */ /* 0x000fe80000000000 */
[----:B--2---:R2:W-:Y:S01]  /*4080*/  SYNCS.ARRIVE.TRANS64.RED.A1T0 RZ, [R0+URZ], RZ ;  /* 0x000000ff00ff79a7 */ /* 0x0045e200081004ff */
[----:B---3--:R-:W-:Y:S11]  /*4090*/  LOP3.LUT P3, RZ, R26, 0x1, RZ, 0xc0, !PT ;  /* 0x000000011aff7812 */ /* 0x008ff6000786c0ff */
[----:B------:R-:W-:Y:S02]  /*40a0*/  @!UPT UIADD3 URZ, UPT, UPT, URZ, URZ, URZ ;  /* 0x000000fffffff290 */ /* 0x000fe4000fffe0ff */
[----:B------:R-:W-:Y:S02]  /*40b0*/  @P3 MOV R13, R24 ;  /* 0x00000018000d3202 */ /* 0x000fe40000000f00 */
[----:B------:R-:W-:Y:S01]  /*40c0*/  @P3 LOP3.LUT R8, R25, 0xffff, RZ, 0xc0, !PT ;  /* 0x0000ffff19083812 */ /* 0x000fe200078ec0ff */
[----:B--2---:R-:W-:Y:S06]  /*40d0*/  @!P0 BRA `(.L_x_78) ;  /* 0x0000000000a48947 */ /* 0x004fec0003800000 */
[----:B-1----:R-:W-:Y:S01]  /*40e0*/  IMAD.HI.U32 R35, R22, R7, RZ ;  /* 0x0000000716237227 */ /* 0x002fe200078e00ff */
[----:B------:R-:W-:Y:S02]  /*40f0*/  ISETP.NE.AND P0, PT, R6, 0x1, PT ;  /* 0x000000010600780c */ /* 0x000fe40003f05270 */
[----:B------:R-:W-:Y:S01]  /*4100*/  ISETP.NE.AND P2, PT, R72, 0x1, PT ;  /* 0x000000014800780c */ /* 0x000fe20003f45270 */
[----:B----4-:R-:W-:Y:S01]  /*4110*/  IMAD.HI.U32 R34, R19, R16, RZ ;  /* 0x0000001013227227 */ /* 0x010fe200078e00ff */
[----:B------:R-:W-:Y:S02]  /*4120*/  SHF.R.U32.HI R35, RZ, R18, R35 ;  /* 0x00000012ff237219 */ /* 0x000fe40000011623 */
[----:B------:R-:W-:Y:S01]  /*4130*/  ISETP.NE.AND P4, PT, R2, 0x1, PT ;  /* 0x000000010200780c */ /* 0x000fe20003f85270 */
[----:B------:R-:W-:Y:S01]  /*4140*/  IMAD.HI.U32 R36, R13, R16, RZ ;  /* 0x000000100d247227 */ /* 0x000fe200078e00ff */
[----:B------:R-:W-:Y:S02]  /*4150*/  SHF.R.U32.HI R34, RZ, R17, R34 ;  /* 0x00000011ff227219 */ /* 0x000fe40000011622 */
[----:B------:R-:W-:Y:S01]  /*4160*/  SEL R3, R22, R35, !P0 ;  /* 0x0000002316037207 */ /* 0x000fe20004000000 */
[C---:B------:R-:W-:Y:S01]  /*4170*/  IMAD.HI.U32 R35, R8.reuse, R7, RZ ;  /* 0x0000000708237227 */ /* 0x040fe200078e00ff */
[----:B------:R-:W-:Y:S02]  /*4180*/  SEL R11, R19, R34, !P4 ;  /* 0x00000022130b7207 */ /* 0x000fe40006000000 */
[----:B------:R-:W-:Y:S01]  /*4190*/  SHF.R.U32.HI R36, RZ, R17, R36 ;  /* 0x00000011ff247219 */ /* 0x000fe20000011624 */
[----:B------:R-:W-:Y:S01]  /*41a0*/  IMAD.HI.U32 R38, R3, R4, RZ ;  /* 0x0000000403267227 */ /* 0x000fe200078e00ff */
[----:B------:R-:W-:Y:S03]  /*41b0*/  SHF.R.U32.HI R35, RZ, R18, R35 ;  /* 0x00000012ff237219 */ /* 0x000fe60000011623 */
[----:B------:R-:W-:Y:S01]  /*41c0*/  IMAD.HI.U32 R34, R11, R4, RZ ;  /* 0x000000040b227227 */ /* 0x000fe200078e00ff */
[----:B------:R-:W-:Y:S02]  /*41d0*/  @P2 SHF.R.U32.HI R3, RZ, R5, R38 ;  /* 0x00000005ff032219 */ /* 0x000fe40000011626 */
[----:B------:R-:W-:Y:S02]  /*41e0*/  SEL R9, R8, R35, !P0 ;  /* 0x0000002308097207 */ /* 0x000fe40004000000 */
[----:B------:R-:W-:Y:S01]  /*41f0*/  @P2 SHF.R.U32.HI R11, RZ, R5, R34 ;  /* 0x00000005ff0b2219 */ /* 0x000fe20000011622 */
[C---:B------:R-:W-:Y:S01]  /*4200*/  IMAD R10, R72.reuse, R3, RZ ;  /* 0x00000003480a7224 */ /* 0x040fe200078e02ff */
[----:B------:R-:W-:Y:S01]  /*4210*/  SEL R3, R13, R36, !P4 ;  /* 0x000000240d037207 */ /* 0x000fe20006000000 */
[C---:B------:R-:W-:Y:S03]  /*4220*/  IMAD.HI.U32 R14, R9.reuse, R4, RZ ;  /* 0x00000004090e7227 */ /* 0x040fe600078e00ff */
[----:B------:R-:W-:Y:S01]  /*4230*/  ISETP.GE.AND P0, PT, R9, R10, PT ;  /* 0x0000000a0900720c */ /* 0x000fe20003f06270 */
[C---:B------:R-:W-:Y:S01]  /*4240*/  IMAD R12, R72.reuse, R11, RZ ;  /* 0x0000000b480c7224 */ /* 0x040fe200078e02ff */
[-C--:B------:R-:W-:Y:S04]  /*4250*/  SHF.R.U32.HI R14, RZ, R5.reuse, R14 ;  /* 0x00000005ff0e7219 */ /* 0x080fe8000001160e */
[----:B------:R-:W-:Y:S02]  /*4260*/  ISETP.GE.OR P0, PT, R3, R12, P0 ;  /* 0x0000000c0300720c */ /* 0x000fe40000706670 */
[----:B------:R-:W-:Y:S05]  /*4270*/  SEL R15, R9, R14, !P2 ;  /* 0x0000000e090f7207 */ /* 0x000fea0005000000 */
[----:B------:R-:W-:Y:S04]  /*4280*/  IMAD.MOV R14, RZ, RZ, -R15 ;  /* 0x000000ffff0e7224 */ /* 0x000fe800078e0a0f */
[----:B------:R-:W-:Y:S02]  /*4290*/  IMAD R14, R72, R14, R9 ;  /* 0x0000000e480e7224 */ /* 0x000fe400078e0209 */
[C---:B------:R-:W-:Y:S05]  /*42a0*/  @!P0 IMAD.HI.U32 R10, R3.reuse, R4, RZ ;  /* 0x00000004030a8227 */ /* 0x040fea00078e00ff */
[----:B------:R-:W-:Y:S04]  /*42b0*/  @!P0 SHF.R.U32.HI R10, RZ, R5, R10 ;  /* 0x00000005ff0a8219 */ /* 0x000fe8000001160a */
[----:B------:R-:W-:Y:S01]  /*42c0*/  @!P0 SEL R0, R3, R10, !P2 ;  /* 0x0000000a03008207 */ /* 0x000fe20005000000 */
[----:B------:R-:W-:Y:S03]  /*42d0*/  IMAD.MOV R10, RZ, RZ, -R3 ;  /* 0x000000ffff0a7224 */ /* 0x000fe600078e0a03 */
[----:B------:R-:W-:Y:S01]  /*42e0*/  @!P0 IADD3 R15, PT, PT, R15, -R0, RZ ;  /* 0x800000000f0f8210 */ /* 0x000fe20007ffe0ff */
[----:B------:R-:W-:Y:S01]  /*42f0*/  @!P0 IMAD R0, R11, R14, R0 ;  /* 0x0000000e0b008224 */ /* 0x000fe200078e0200 */
[----:B------:R-:W-:Y:S01]  /*4300*/  IADD3 R11, PT, PT, -R9, RZ, RZ ;  /* 0x000000ff090b7210 */ /* 0x000fe20007ffe1ff */
[----:B------:R-:W-:Y:S02]  /*4310*/  IMAD R13, R2, R10, R13 ;  /* 0x0000000a020d7224 */ /* 0x000fe400078e020d */
[----:B------:R-:W-:Y:S02]  /*4320*/  @!P0 IMAD R9, R15, R72, R3 ;  /* 0x000000480f098224 */ /* 0x000fe400078e0203 */
[----:B------:R-:W-:Y:S02]  /*4330*/  @!P0 IMAD.MOV.U32 R3, RZ, RZ, R0 ;  /* 0x000000ffff038224 */ /* 0x000fe400078e0000 */
[----:B------:R-:W-:Y:S02]  /*4340*/  IMAD R8, R6, R11, R8 ;  /* 0x0000000b06087224 */ /* 0x000fe400078e0208 */
[----:B------:R-:W-:Y:S02]  /*4350*/  IMAD R13, R3, R2, R13 ;  /* 0x00000002030d7224 */ /* 0x000fe400078e020d */
[----:B------:R-:W-:Y:S02]  /*4360*/  IMAD R8, R9, R6, R8 ;  /* 0x0000000609087224 */ /* 0x000fe400078e0208 */
.L_x_78:
[----:B------:R-:W-:Y:S05]  /*4370*/  BRA.U UP1, `(.L_x_79) ;  /* 0x0000000101107547 */ /* 0x000fea000b800000 */
[----:B------:R-:W-:Y:S04]  /*4380*/  MOV R0, UR6 ;  /* 0x0000000600007c02 */ /* 0x000fe80008000f00 */
[----:B------:R-:W-:Y:S04]  /*4390*/  SHF.L.U32 R3, R0, 0x1f, RZ ;  /* 0x0000001f00037819 */ /* 0x000fe800000006ff */
[----:B------:R-:W2:Y:S02]  /*43a0*/  SYNCS.PHASECHK.TRANS64.TRYWAIT P0, [UR7+0xe8], R3 ;  /* 0x0000e803ff0075a7 */ /* 0x000ea40008001107 */
[----:B--2---:R-:W-:Y:S05]  /*43b0*/  @!P0 BRA `(.L_x_80) ;  /* 0x0000004c00308947 */ /* 0x004fea0003800000 */
.L_x_79:
[----:B------:R-:W-:Y:S02]  /*43c0*/  R2UR UR19, R21 ;  /* 0x00000000151372ca */ /* 0x000fe400000e0000 */
[----:B------:R-:W-:Y:S02]  /*43d0*/  R2UR UR18, R20 ;  /* 0x00000000141272ca */ /* 0x000fe400000e0000 */
[----:B------:R-:W-:Y:S02]  /*43e0*/  ISETP.NE.U32.AND P2, PT, RZ, UR4, PT ;  /* 0x00000004ff007c0c */ /* 0x000fe4000bf45070 */
[----:B------:R-:W-:Y:S02]  /*43f0*/  SHF.L.U32 R12, R31, 0x1f, RZ ;  /* 0x0000001f1f0c7819 */ /* 0x000fe400000006ff */
[----:B------:R-:W-:Y:S05]  /*4400*/  ISETP.NE.AND.EX P2, PT, RZ, UR5, PT, P2 ;  /* 0x00000005ff007c0c */ /* 0x000fea000bf45320 */
[----:B------:R-:W-:Y:S02]  /*4410*/  USHF.L.U32 UR19, UR19, 0x7, URZ ;  /* 0x0000000713137899 */ /* 0x000fe400080006ff */
[----:B------:R-:W-:Y:S01]  /*4420*/  USHF.L.U32 UR18, UR18, 0x7, URZ ;  /* 0x0000000712127899 */ /* 0x000fe200080006ff */
[----:B------:R-:W-:Y:S11]  /*4430*/  BRA.U !UP3, `(.L_x_81) ;  /* 0x000000010b347547 */ /* 0x000ff6000b800000 */
[----:B------:R-:W-:Y:S01]  /*4440*/  UPLOP3.LUT UP0, UPT, UPT, UPT, UP2, 0x80, 0x8 ;  /* 0x000000000008789c */ /* 0x000fe20003f0f020 */
[----:B--2---:R-:W-:Y:S02]  /*4450*/  HFMA2 R0, -RZ, RZ, 0, 5.9604644775390625e-08 ;  /* 0x00000001ff007431 */ /* 0x004fe400000001ff */
[----:B------:R-:W-:Y:S03]  /*4460*/  IMAD.MOV.U32 R171, RZ, RZ, 0x1 ;  /* 0x00000001ffab7424 */ /* 0x000fe600078e00ff */
[----:B------:R-:W-:Y:S05]  /*4470*/  PLOP3.LUT P0, PT, PT, PT, UP0, 0x80, 0x8 ;  /* 0x000000000008781c */ /* 0x000fea0003f0f008 */
[----:B------:R-:W2:Y:S01]  /*4480*/  @UP0 LDCU.64 UR10, c[0x0][0x888] ;  /* 0x00011100ff0a07ac */ /* 0x000ea20008000a00 */
[----:B------:R-:W-:Y:S07]  /*4490*/  @UP0 UIMAD UR8, UR36, UR4, URZ ;  /* 0x00000004240802a4 */ /* 0x000fee000f8e02ff */
[----:B------:R-:W-:Y:S01]  /*44a0*/  @!P0 PRMT R171, R0, 0x7610, R171 ;  /* 0x0000761000ab8816 */ /* 0x000fe200000000ab */
[----:B--2---:R-:W-:Y:S03]  /*44b0*/  @UP0 UIMAD.WIDE UR10, UR8, 0x4, UR10 ;  /* 0x00000004080a08a5 */ /* 0x004fe6000f8e020a */
[----:B------:R-:W2:Y:S03]  /*44c0*/  @!UP0 LDCU UR8, c[0x0][0x880] ;  /* 0x00011000ff0887ac */ /* 0x000ea60008000800 */
[----:B------:R-:W-:Y:S01]  /*44d0*/  IMAD.U32 R10, RZ, RZ, UR10 ;  /* 0x0000000aff0a7e24 */ /* 0x000fe2000f8e00ff */
[----:B------:R-:W-:Y:S05]  /*44e0*/  MOV R11, UR11 ;  /* 0x0000000b000b7c02 */ /* 0x000fea0008000f00 */
[----:B-----5:R3:W5:Y:S02]  /*44f0*/  @P0 LDG.E R81, desc[UR46][R10.64] ;  /* 0x0000002e0a510981 */ /* 0x020764000c1e1900 */
[----:B--23--:R-:W-:Y:S07]  /*4500*/  @!P0 IMAD.U32 R81, RZ, RZ, UR8 ;  /* 0x00000008ff518e24 */ /* 0x00cfee000f8e00ff */
.L_x_81:
[----:B-----5:R-:W-:Y:S01]  /*4510*/  @!P2 FSETP.EQ.AND P0, PT, R81, RZ, PT ;  /* 0x000000ff5100a20b */ /* 0x020fe20003f02000 */
[----:B------:R-:W-:Y:S01]  /*4520*/  @!UPT UIADD3 URZ, UPT, UPT, URZ, URZ, URZ ;  /* 0x000000fffffff290 */ /* 0x000fe2000fffe0ff */
[----:B------:R-:W-:Y:S11]  /*4530*/  @!P2 BRA `(.L_x_82) ;  /* 0x000000000014a947 */ /* 0x000ff60003800000 */
[----:B------:R-:W-:Y:S02]  /*4540*/  LOP3.LUT P2, RZ, R171, 0xff, RZ, 0xc0, !PT ;  /* 0x000000ffabff7812 */ /* 0x000fe4000784c0ff */
[----:B------:R-:W-:Y:S04]  /*4550*/  PLOP3.LUT P0, PT, PT, PT, UP0, 0x80, 0x8 ;  /* 0x000000000008781c */ /* 0x000fe80003f0f008 */
[----:B------:R-:W-:Y:S07]  /*4560*/  PLOP3.LUT P0, PT, P0, PT, PT, 0x8, 0x80 ;  /* 0x000000000080781c */ /* 0x000fee000070e170 */
[----:B------:R-:W-:Y:S11]  /*4570*/  @P2 FSETP.EQ.AND P0, PT, R81, RZ, PT ;  /* 0x000000ff5100220b */ /* 0x000ff60003f02000 */
[----:B------:R-:W-:Y:S02]  /*4580*/  @!UPT UIADD3 URZ, UPT, UPT, URZ, URZ, URZ ;  /* 0x000000fffffff290 */ /* 0x000fe4000fffe0ff */
.L_x_82:
[----:B------:R-:W3:Y:S01]  /*4590*/  SYNCS.PHASECHK.TRANS64.TRYWAIT P2, [UR7+0xd0], R12 ;  /* 0x0000d00cff0075a7 */ /* 0x000ee20008041107 */
[----:B------:R-:W-:Y:S04]  /*45a0*/  ELECT P4, URZ, PT ;  /* 0x0000000000ff782f */ /* 0x000fe80003880000 */
[----:B------:R-:W-:Y:S11]  /*45b0*/  PLOP3.LUT P4, PT, P0, P4, PT, 0xf2, 0x2f ;  /* 0x00000000002f781c */ /* 0x000ff60000789e72 */
[----:B------:R-:W-:Y:S02]  /*45c0*/  @!UPT UIADD3 URZ, UPT, UPT, URZ, URZ, URZ ;  /* 0x000000fffffff290 */ /* 0x000fe4000fffe0ff */
[----:B-1----:R-:W-:Y:S05]  /*45d0*/  @!P4 IADD3 R21, P0, PT, R32, 0x580, RZ ;  /* 0x000005802015c810 */ /* 0x002fea0007f1e0ff */
[----:B------:R-:W-:Y:S01]  /*45e0*/  @!P4 IMAD.X R20, RZ, RZ, R33, P0 ;  /* 0x000000ffff14c224 */ /* 0x000fe200000e0621 */
[----:B---3--:R-:W-:Y:S07]  /*45f0*/  @!P2 BRA `(.L_x_83) ;  /* 0x0000004800b8a947 */ /* 0x008fee0003800000 */
.L_x_161:
[----:B------:R-:W3:Y:S01]  /*4600*/  LDC.64 R14, c[0x0][0xb10] ;  /* 0x0002c400ff0e7b82 */ /* 0x000ee20000000a00 */
[----:B------:R-:W-:Y:S01]  /*4610*/  @!P4 R2UR UR8, R20 ;  /* 0x000000001408c2ca */ /* 0x000fe200000e0000 */
[----:B------:R-:W-:Y:S01]  /*4620*/  VOTEU.ALL UP1, P4 ;  /* 0x0000000000ff7886 */ /* 0x000fe20002020000 */
[----:B------:R-:W-:Y:S01]  /*4630*/  @!P4 R2UR UR9, R21 ;  /* 0x000000001509c2ca */ /* 0x000fe200000e0000 */
[----:B------:R-:W-:Y:S01]  /*4640*/  UMOV UR10, 0x0 ;  /* 0x00000000000a7882 */ /* 0x000fe20000000000 */
[----:B------:R-:W-:Y:S03]  /*4650*/  UMOV UR11, 0x10000000 ;  /* 0x10000000000b7882 */ /* 0x000fe60000000000 */
[----:B------:R-:W5:Y:S01]  /*4660*/  LDC.64 R10, c[0x0][0xb18] ;  /* 0x0002c600ff0a7b82 */ /* 0x000f620000000a00 */
[----:B------:R-:W-:Y:S01]  /*4670*/  @!UP1 UIADD3 UR16, UPT, UPT, UR7, 0x200, URZ ;  /* 0x0000020007109890 */ /* 0x000fe2000fffe0ff */
[----:B------:R-:W-:Y:S01]  /*4680*/  @P3 SHF.R.U32.HI R28, RZ, 0x10, R25 ;  /* 0x00000010ff1c3819 */ /* 0x000fe20000011619 */
[----:B------:R-:W-:Y:S01]  /*4690*/  VOTEU.ALL UP1, P4 ;  /* 0x0000000000ff7886 */ /* 0x000fe20002020000 */
[----:B------:R-:W-:Y:S01]  /*46a0*/  UMOV UR20, UR36 ;  /* 0x0000002400147c82 */ /* 0x000fe20008000000 */
[----:B------:R-:W-:Y:S03]  /*46b0*/  VIADD R30, R30, 0x1 ;  /* 0x000000011e1e7836 */ /* 0x000fe60000000000 */
[----:B--2---:R-:W2:Y:S01]  /*46c0*/  @!P1 LDC R0, c[0x0][0xb20] ;  /* 0x0002c800ff009b82 */ /* 0x004ea20000000800 */
[----:B------:R-:W-:Y:S01]  /*46d0*/  IMAD.U32 R21, RZ, RZ, UR8 ;  /* 0x00000008ff157e24 */ /* 0x000fe2000f8e00ff */
[----:B------:R-:W-:Y:S06]  /*46e0*/  UPRMT UR8, UR37, 0x654, UR17 ;  /* 0x0000065425087896 */ /* 0x000fec0008000011 */
[----:B-1----:R-:W1:Y:S01]  /*46f0*/  @!P1 LDC R3, c[0x0][0xb0c] ;  /* 0x0002c300ff039b82 */ /* 0x002e620000000800 */
[----:B------:R-:W-:Y:S01]  /*4700*/  IMAD.U32 R20, RZ, RZ, UR9 ;  /* 0x00000009ff147e24 */ /* 0x000fe2000f8e00ff */
[----:B------:R-:W-:Y:S04]  /*4710*/  @!P4 R2UR UR15, R21 ;  /* 0x00000000150fc2ca */ /* 0x000fe800000e0000 */
[----:B------:R-:W-:Y:S01]  /*4720*/  @!P4 R2UR UR14, R20 ;  /* 0x00000000140ec2ca */ /* 0x000fe200000e0000 */
[----:B------:R-:W-:Y:S11]  /*4730*/  @!P4 IMAD.MOV.U32 R20, RZ, RZ, 0x2000 ;  /* 0x00002000ff14c424 */ /* 0x000ff600078e00ff */
[----:B------:R-:W-:Y:S01]  /*4740*/  @!UPT UIADD3 URZ, UPT, UPT, URZ, URZ, URZ ;  /* 0x000000fffffff290 */ /* 0x000fe2000fffe0ff */
[----:B------:R1:W-:Y:S01]  /*4750*/  @!UP1 UTMALDG.3D [UR16], [UR14], desc[UR10] ;  /* 0x00000a100e0095b4 */ /* 0x0003e20008011000 */
[----:B------:R1:W-:Y:S02]  /*4760*/  @!P4 SYNCS.ARRIVE.TRANS64.RED.A0TR RZ, [UR7+0xc0], R20 ;  /* 0x0000c014ffffc9a7 */ /* 0x0003e40008300407 */
[----:B-1----:R-:W-:Y:S01]  /*4770*/  @!P1 ISETP.NE.AND P2, PT, R3, 0x1, PT ;  /* 0x000000010300980c */ /* 0x002fe20003f45270 */
[C---:B---3--:R-:W-:Y:S01]  /*4780*/  @!P1 IMAD.HI.U32 R14, R13.reuse, R14, RZ ;  /* 0x0000000e0d0e9227 */ /* 0x048fe200078e00ff */
[----:B-----5:R-:W-:Y:S03]  /*4790*/  @!P1 ISETP.NE.AND P0, PT, R10, 0x1, PT ;  /* 0x000000010a00980c */ /* 0x020fe60003f05270 */
[C---:B------:R-:W-:Y:S01]  /*47a0*/  @!P1 IMAD.HI.U32 R11, R8.reuse, R11, RZ ;  /* 0x0000000b080b9227 */ /* 0x040fe200078e00ff */
[----:B------:R-:W-:Y:S04]  /*47b0*/  @!P1 SHF.R.U32.HI R14, RZ, R15, R14 ;  /* 0x0000000fff0e9219 */ /* 0x000fe8000001160e */
[----:B--2---:R-:W-:Y:S01]  /*47c0*/  @!P1 SHF.R.U32.HI R9, RZ, R0, R11 ;  /* 0x00000000ff099219 */ /* 0x004fe2000001160b */
[----:B------:R-:W-:Y:S01]  /*47d0*/  SYNCS.ARRIVE.TRANS64.RED.A1T0 RZ, [UR8], RZ ;  /* 0x000000ffffff79a7 */ /* 0x000fe20008100408 */
[----:B------:R-:W-:Y:S02]  /*47e0*/  @!P1 SEL R14, R13, R14, !P2 ;  /* 0x0000000e0d0e9207 */ /* 0x000fe40005000000 */
[----:B------:R-:W-:Y:S01]  /*47f0*/  @!P1 SEL R9, R8, R9, !P0 ;  /* 0x0000000908099207 */ /* 0x000fe20004000000 */
[----:B------:R-:W1:Y:S04]  /*4800*/  SYNCS.PHASECHK.TRANS64.TRYWAIT P5, [UR7+0xd8], R12 ;  /* 0x0000d80cff0075a7 */ /* 0x000e6800080a1107 */
[----:B------:R-:W-:Y:S02]  /*4810*/  @!P1 IMAD.IADD R0, R9, 0x1, -R14 ;  /* 0x0000000109009824 */ /* 0x000fe400078e0a0e */
[----:B------:R-:W-:Y:S02]  /*4820*/  @!P1 IMAD.IADD R9, R14, 0x1, -R9 ;  /* 0x000000010e099824 */ /* 0x000fe400078e0a09 */
[----:B------:R-:W-:Y:S02]  /*4830*/  @!P1 IMAD R13, R0, R3, R13 ;  /* 0x00000003000d9224 */ /* 0x000fe400078e020d */
[----:B------:R-:W-:Y:S01]  /*4840*/  @!P1 IMAD R8, R9, R10, R8 ;  /* 0x0000000a09089224 */ /* 0x000fe200078e0208 */
[----:B-1----:R-:W-:Y:S06]  /*4850*/  @!P5 BRA `(.L_x_84) ;  /* 0x000000480038d947 */ /* 0x002fec0003800000 */
.L_x_163:
[----:B-1----:R-:W-:Y:S01]  /*4860*/  @!P4 IADD3 R3, P0, PT, R32, 0x580, RZ ;  /* 0x000005802003c810 */ /* 0x002fe20007f1e0ff */
[----:B------:R-:W-:Y:S01]  /*4870*/  VOTEU.ALL UP1, P4 ;  /* 0x0000000000ff7886 */ /* 0x000fe20002020000 */
[----:B------:R-:W-:Y:S01]  /*4880*/  UMOV UR20, 0x0 ;  /* 0x0000000000147882 */ /* 0x000fe20000000000 */
[----:B------:R-:W-:Y:S01]  /*4890*/  UMOV UR21, 0x10000000 ;  /* 0x1000000000157882 */ /* 0x000fe20000000000 */
[----:B------:R-:W-:Y:S01]  /*48a0*/  @!P4 R2UR UR9, R3 ;  /* 0x000000000309c2ca */ /* 0x000fe200000e0000 */
[----:B------:R-:W-:Y:S01]  /*48b0*/  @!P4 IMAD.X R0, RZ, RZ, R33, P0 ;  /* 0x000000ffff00c224 */ /* 0x000fe200000e0621 */
[----:B------:R-:W-:Y:S01]  /*48c0*/  @!UP1 UIADD3 UR10, UPT, UPT, UR18, 0x40, URZ ;  /* 0x00000040120a9890 */ /* 0x000fe2000fffe0ff */
[----:B------:R-:W-:Y:S01]  /*48d0*/  ISETP.NE.AND P0, PT, R30, 0x2, PT ;  /* 0x000000021e00780c */ /* 0x000fe20003f05270 */
[----:B------:R-:W-:Y:S01]  /*48e0*/  UMOV UR11, UR19 ;  /* 0x00000013000b7c82 */ /* 0x000fe20008000000 */
[----:B------:R-:W-:Y:S01]  /*48f0*/  UMOV UR12, UR36 ;  /* 0x00000024000c7c82 */ /* 0x000fe20008000000 */
[----:B------:R-:W-:Y:S01]  /*4900*/  @!P4 R2UR UR8, R0 ;  /* 0x000000000008c2ca */ /* 0x000fe200000e0000 */
[----:B------:R-:W-:Y:S01]  /*4910*/  IMAD.IADD R20, R8, 0x1, R147 ;  /* 0x0000000108147824 */ /* 0x000fe200078e0293 */
[----:B------:R-:W-:Y:S01]  /*4920*/  @P3 R2UR UR36, R28 ;  /* 0x000000001c2432ca */ /* 0x000fe200000e0000 */
[----:B------:R-:W-:Y:S01]  /*4930*/  IMAD.IADD R21, R13, 0x1, R170 ;  /* 0x000000010d157824 */ /* 0x000fe200078e02aa */
[----:B------:R-:W-:Y:S02]  /*4940*/  SEL R0, RZ, 0x1, P0 ;  /* 0x00000001ff007807 */ /* 0x000fe40000000000 */
[----:B------:R-:W-:Y:S01]  /*4950*/  LOP3.LUT R31, R31, 0x1, RZ, 0x3c, !PT ;  /* 0x000000011f1f7812 */ /* 0x000fe200078e3cff */
[----:B------:R-:W-:Y:S01]  /*4960*/  IMAD.U32 R10, RZ, RZ, UR9 ;  /* 0x00000009ff0a7e24 */ /* 0x000fe2000f8e00ff */
[----:B------:R-:W-:Y:S01]  /*4970*/  @!UP1 UIADD3 UR9, UPT, UPT, UR7, 0xc8, URZ ;  /* 0x000000c807099890 */ /* 0x000fe2000fffe0ff */
[----:B------:R-:W-:Y:S02]  /*4980*/  LOP3.LUT R29, R29, R0, RZ, 0x3c, !PT ;  /* 0x000000001d1d7212 */ /* 0x000fe400078e3cff */
[----:B------:R-:W-:Y:S02]  /*4990*/  SEL R30, R30, RZ, P0 ;  /* 0x000000ff1e1e7207 */ /* 0x000fe40000000000 */
[----:B------:R-:W-:Y:S01]  /*49a0*/  IMAD.U32 R11, RZ, RZ, UR8 ;  /* 0x00000008ff0b7e24 */ /* 0x000fe2000f8e00ff */
[----:B------:R-:W-:Y:S01]  /*49b0*/  @!P4 R2UR UR14, R10 ;  /* 0x000000000a0ec2ca */ /* 0x000fe200000e0000 */
[----:B------:R-:W-:Y:S01]  /*49c0*/  @!UP1 UIADD3 UR8, UPT, UPT, UR7, 0x2200, URZ ;  /* 0x0000220007089890 */ /* 0x000fe2000fffe0ff */
[----:B------:R-:W-:Y:S02]  /*49d0*/  VOTEU.ALL UP1, P4 ;  /* 0x0000000000ff7886 */ /* 0x000fe40002020000 */
[----:B------:R-:W-:Y:S11]  /*49e0*/  @!P4 R2UR UR15, R11 ;  /* 0x000000000b0fc2ca */ /* 0x000ff600000e0000 */
[----:B------:R-:W-:Y:S02]  /*49f0*/  @!UPT UIADD3 URZ, UPT, UPT, URZ, URZ, URZ ;  /* 0x000000fffffff290 */ /* 0x000fe4000fffe0ff */
[----:B------:R2:W-:Y:S01]  /*4a00*/  @!UP1 UTMALDG.3D [UR8], [UR14], desc[UR20] ;  /* 0x000014080e0095b4 */ /* 0x0005e20008011000 */
[----:B------:R2:W-:Y:S01]  /*4a10*/  @!P4 SYNCS.ARRIVE.TRANS64.RED.A0TR RZ, [UR7+0xc8], R23 ;  /* 0x0000c817ffffc9a7 */ /* 0x0005e20008300407 */
[----:B------:R-:W-:Y:S01]  /*4a20*/  UPLOP3.LUT UP1, UPT, UPT, UPT, UPT, 0x80, 0x8 ;  /* 0x000000000008789c */ /* 0x000fe20003f2f070 */
[----:B------:R-:W-:Y:S01]  /*4a30*/  SYNCS.ARRIVE.TRANS64.RED.A1T0 RZ, [UR13], RZ ;  /* 0x000000ffffff79a7 */ /* 0x000fe2000810040d */
[----:B------:R-:W-:Y:S09]  /*4a40*/  @P3 BRA `(.L_x_85) ;  /* 0xfffffff400503947 */ /* 0x000ff2000383ffff */
[----:B------:R-:W-:-:S04]  /*4a50*/  SHF.L.U32 R3, R31, 0x1f, RZ ;  /* 0x0000001f1f037819 */ /* 0x000fc800000006ff */
[----:B------:R-:W1:Y:S02]  /*4a60*/  SYNCS.PHASECHK.TRANS64.TRYWAIT P0, [UR7+0xd0], R3 ;  /* 0x0000d003ff0075a7 */ /* 0x000e640008001107 */
[----:B-1----:R-:W-:Y:S05]  /*4a70*/  @!P0 BRA `(.L_x_86) ;  /* 0x0000004400c88947 */ /* 0x002fea0003800000 */
.L_x_165:
[----:B-1----:R-:W-:-:S07]  /*4a80*/  MOV R0, UR7 ;  /* 0x0000000700007c02 */ /* 0x002fce0008000f00 */
.L_x_87:
[----:B-1----:R-:W-:-:S04]  /*4a90*/  SHF.L.U32 R3, R31, 0x1f, RZ ;  /* 0x0000001f1f037819 */ /* 0x002fc800000006ff */
[----:B------:R1:W3:Y:S03]  /*4aa0*/  SYNCS.PHASECHK.TRANS64.TRYWAIT P0, [R0+URZ+0xd8], R3 ;  /* 0x0000d803000075a7 */ /* 0x0002e600080011ff */
[----:B---3--:R-:W-:Y:S05]  /*4ab0*/  @!P0 NANOSLEEP.SYNCS 0x989680 ;  /* 0x009896800000895d */ /* 0x008fea0003900000 */
[----:B------:R-:W3:Y:S02]  /*4ac0*/  @!P0 SYNCS.PHASECHK.TRANS64 P0, [R0+URZ+0xd8], R3 ;  /* 0x0000d803000085a7 */ /* 0x000ee400080010ff */
[----:B--23--:R-:W-:Y:S05]  /*4ad0*/  @P0 EXIT ;  /* 0x000000000000094d */ /* 0x00cfea0003800000 */
[----:B------:R-:W-:Y:S05]  /*4ae0*/  BRA `(.L_x_87) ;  /* 0xfffffffc00e87947 */ /* 0x000fea000383ffff */
.L_x_76:
[----:B------:R-:W-:-:S06]  /*4af0*/  UISETP.GE.AND UP1, UPT, UR8, 0x4, UPT ;  /* 0x000000040800788c */ /* 0x000fcc000bf26270 */
[----:B------:R-:W-:-:S13]  /*4b00*/  PLOP3.LUT P0, PT, PT, PT, UP1, 0x80, 0x8 ;  /* 0x000000000008781c */ /* 0x000fda0003f0f018 */
[----:B------:R-:W-:Y:S05]  /*4b10*/  @!P0 EXIT ;  /* 0x000000000000894d */ /* 0x000fea0003800000 */
[----:B------:R-:W-:Y:S01]  /*4b20*/  BAR.SYNC.DEFER_BLOCKING 0x6, 0xa0 ;  /* 0x0182800000007b1d */ /* 0x000fe20000010000 */
[C---:B------:R-:W-:Y:S01]  /*4b30*/  IMAD.SHL.U32 R3, R189.reuse, 0x40, RZ ;  /* 0x00000040bd037824 */ /* 0x040fe200078e00ff */
[C---:B------:R-:W-:Y:S01]  /*4b40*/  LOP3.LUT R193, R189.reuse, 0x60, RZ, 0xc0, !PT ;  /* 0x00000060bdc17812 */ /* 0x040fe200078ec0ff */
[C---:B------:R-:W-:Y:S01]  /*4b50*/  IMAD.SHL.U32 R172, R189.reuse, 0x8, RZ ;  /* 0x00000008bdac7824 */ /* 0x040fe200078e00ff */
[C---:B------:R-:W-:Y:S01]  /*4b60*/  LOP3.LUT R191, R189.reuse, 0x2, RZ, 0xc0, !PT ;  /* 0x00000002bdbf7812 */ /* 0x040fe200078ec0ff */
[----:B------:R-:W-:Y:S01]  /*4b70*/  IMAD.U32 R79, R189, 0x10000, RZ ;  /* 0x00010000bd4f7824 */ /* 0x000fe200078e00ff */
[----:B------:R-:W-:Y:S02]  /*4b80*/  UMOV UR49, 0x400 ;  /* 0x0000040000317882 */ /* 0x000fe40000000000 */
[----:B------:R-:W1:Y:S01]  /*4b90*/  LDC R177, c[0x0][0x370] ;  /* 0x0000dc00ffb17b82 */ /* 0x000e620000000800 */
[----:B------:R-:W-:Y:S01]  /*4ba0*/  ULEA UR49, UR37, UR49, 0x18 ;  /* 0x0000003125317291 */ /* 0x000fe2000f8ec0ff */
[----:B------:R-:W-:Y:S01]  /*4bb0*/  LOP3.LUT R5, R3, 0x180, RZ, 0xc0, !PT ;  /* 0x0000018003057812 */ /* 0x000fe200078ec0ff */
[----:B------:R-:W-:Y:S01]  /*4bc0*/  HFMA2 R195, -RZ, RZ, 0, 0 ;  /* 0x00000000ffc37431 */ /* 0x000fe200000001ff */
[----:B------:R-:W-:Y:S01]  /*4bd0*/  LOP3.LUT R79, R79, 0x600000, RZ, 0xc0, !PT ;  /* 0x006000004f4f7812 */ /* 0x000fe200078ec0ff */
[----:B------:R-:W-:Y:S01]  /*4be0*/  UIADD3 UR4, UPT, UPT, UR49, 0x4200, URZ ;  /* 0x0000420031047890 */ /* 0x000fe2000fffe0ff */
[----:B------:R-:W-:Y:S01]  /*4bf0*/  LOP3.LUT R172, R5, 0x30, R172, 0xf8, !PT ;  /* 0x0000003005ac7812 */ /* 0x000fe200078ef8ac */
[----:B------:R-:W-:Y:S01]  /*4c00*/  IMAD.MOV.U32 R76, RZ, RZ, RZ ;  /* 0x000000ffff4c7224 */ /* 0x000fe200078e00ff */
[----:B------:R-:W2:Y:S01]  /*4c10*/  LDC R74, c[0x0][0xb0c] ;  /* 0x0002c300ff4a7b82 */ /* 0x000ea20000000800 */
[----:B------:R-:W-:-:S02]  /*4c20*/  LOP3.LUT R189, R189, 0x4, RZ, 0xc0, !PT ;  /* 0x00000004bdbd7812 */ /* 0x000fc400078ec0ff */
[----:B------:R-:W-:Y:S02]  /*4c30*/  CS2R R182, SRZ ;  /* 0x0000000000b67805 */ /* 0x000fe4000001ff00 */
[----:B------:R-:W-:Y:S02]  /*4c40*/  LOP3.LUT R172, R172, 0x1e40, R3, 0xf8, !PT ;  /* 0x00001e40acac7812 */ /* 0x000fe400078ef803 */
[----:B------:R-:W-:Y:S02]  /*4c50*/  CS2R R180, SRZ ;  /* 0x0000000000b47805 */ /* 0x000fe4000001ff00 */
[----:B------:R-:W-:Y:S01]  /*4c60*/  IADD3 R188, PT, PT, -R189, 0x2, RZ ;  /* 0x00000002bdbc7810 */ /* 0x000fe20007ffe1ff */
[----:B------:R-:W-:Y:S01]  /*4c70*/  IMAD.MOV R176, RZ, RZ, -R191 ;  /* 0x000000ffffb07224 */ /* 0x000fe200078e0abf */
[----:B------:R-:W-:Y:S01]  /*4c80*/  MOV R192, UR4 ;  /* 0x0000000400c07c02 */ /* 0x000fe20008000f00 */
[----:B------:R-:W4:Y:S01]  /*4c90*/  LDC R174, c[0x0][0xb20] ;  /* 0x0002c800ffae7b82 */ /* 0x000f220000000800 */
[----:B------:R-:W3:Y:S01]  /*4ca0*/  LDS R0, [UR49+0x1a0] ;  /* 0x0001a031ff007984 */ /* 0x000ee20008000800 */
[----:B------:R-:W-:Y:S01]  /*4cb0*/  VIADD R190, R172, UR49 ;  /* 0x00000031acbe7c36 */ /* 0x000fe20008000000 */
[----:B------:R-:W1:Y:S01]  /*4cc0*/  LDCU.64 UR52, c[0x0][0x348] ;  /* 0x00006900ff3477ac */ /* 0x000e620008000a00 */
[----:B------:R-:W-:-:S02]  /*4cd0*/  IMAD.MOV R175, RZ, RZ, -R189 ;  /* 0x000000ffffaf7224 */ /* 0x000fc400078e0abd */
[----:B------:R-:W-:Y:S01]  /*4ce0*/  VIADD R190, R190, 0x200 ;  /* 0x00000200bebe7836 */ /* 0x000fe20000000000 */
[----:B------:R-:W1:Y:S01]  /*4cf0*/  LDCU.64 UR38, c[0x0][0x888] ;  /* 0x00011100ff2677ac */ /* 0x000e620008000a00 */
[----:B------:R-:W1:Y:S01]  /*4d00*/  LDC R73, c[0x0][0xb30] ;  /* 0x0002cc00ff497b82 */ /* 0x000e620000000800 */
[----:B------:R-:W1:Y:S01]  /*4d10*/  LDCU.64 UR44, c[0x0][0x890] ;  /* 0x00011200ff2c77ac */ /* 0x000e620008000a00 */
[----:B------:R-:W-:-:S06]  /*4d20*/  UIADD3 UR48, UPT, UPT, UR49, 0x200, URZ ;  /* 0x0000020031307890 */ /* 0x000fcc000fffe0ff */
[----:B------:R-:W1:Y:S08]  /*4d30*/  LDC.64 R168, c[0x0][0xb10] ;  /* 0x0002c400ffa87b82 */ /* 0x000e700000000a00 */
[----:B------:R-:W1:Y:S08]  /*4d40*/  LDC.64 R70, c[0x0][0xb18] ;  /* 0x0002c600ff467b82 */ /* 0x000e700000000a00 */
[----:B------:R-:W1:Y:S08]  /*4d50*/  LDC.64 R68, c[0x0][0xb28] ;  /* 0x0002ca00ff447b82 */ /* 0x000e700000000a00 */
[----:B------:R-:W1:Y:S01]  /*4d60*/  LDC.64 R166, c[0x0][0x8b0] ;  /* 0x00022c00ffa67b82 */ /* 0x000e620000000a00 */
[----:B---3--:R-:W-:-:S07]  /*4d70*/  IMAD.IADD R79, R0, 0x1, R79 ;  /* 0x00000001004f7824 */ /* 0x008fce00078e024f */
[----:B------:R-:W3:Y:S08]  /*4d80*/  LDC.64 R164, c[0x0][0x8a8] ;  /* 0x00022a00ffa47b82 */ /* 0x000ef00000000a00 */
[----:B--2-4-:R-:W1:Y:S02]  /*4d90*/  LDC R178, c[0x0][0x374] ;  /* 0x0000dd00ffb27b82 */ /* 0x014e640000000800 */
.L_x_114:
[C---:B------:R-:W-:Y:S02]  /*4da0*/  LEA R0, R195.reuse, UR49, 0x3 ;  /* 0x00000031c3007c11 */ /* 0x040fe4000f8e18ff */
[----:B------:R-:W-:Y:S02]  /*4db0*/  SHF.L.U32 R3, R182, 0x1f, RZ ;  /* 0x0000001fb6037819 */ /* 0x000fe400000006ff */
[----:B------:R-:W-:Y:S02]  /*4dc0*/  LEA R16, R195, UR49, 0x4 ;  /* 0x00000031c3107c11 */ /* 0x000fe4000f8e20ff */
[----:B------:R-:W2:Y:S02]  /*4dd0*/  SYNCS.PHASECHK.TRANS64.TRYWAIT P0, [R0+URZ+0xf0], R3 ;  /* 0x0000f003000075a7 */ /* 0x000ea400080011ff */
[----:B-12---:R-:W-:Y:S05]  /*4de0*/  @!P0 BRA `(.L_x_88) ;  /* 0x0000004400048947 */ /* 0x006fea0003800000 */
.L_x_166:
[----:B------:R-:W4:Y:S01]  /*4df0*/  LDC.64 R12, c[0x0][0xb10] ;  /* 0x0002c400ff0c7b82 */ /* 0x000f220000000a00 */
[----:B------:R-:W3:Y:S01]  /*4e00*/  LDS.128 R16, [R16+0x180] ;  /* 0x0001800010107984 */ /* 0x000ee20000000c00 */
[----:B-1----:R-:W-:Y:S01]  /*4e10*/  ISETP.NE.AND P1, PT, R73, 0x1, PT ;  /* 0x000000014900780c */ /* 0x002fe20003f25270 */
[----:B--2---:R-:W-:Y:S01]  /*4e20*/  VIADD R0, R0, 0x100 ;  /* 0x0000010000007836 */ /* 0x004fe20000000000 */
[----:B------:R-:W-:Y:S04]  /*4e30*/  ISETP.GE.AND P0, PT, R72, 0x1, PT ;  /* 0x000000014800780c */ /* 0x000fe80003f06270 */
[----:B------:R-:W1:Y:S01]  /*4e40*/  LDC.64 R10, c[0x0][0xb18] ;  /* 0x0002c600ff0a7b82 */ /* 0x000e620000000a00 */
[----:B------:R-:W-:Y:S01]  /*4e50*/  PRMT R0, RZ, 0x654, R0 ;  /* 0x00000654ff007816 */ /* 0x000fe20000000000 */
[----:B------:R-:W-:Y:S01]  /*4e60*/  @!PT LDS RZ, [RZ] ;  /* 0x00000000fffff984 */ /* 0x000fe20000000800 */
[----:B------:R-:W-:Y:S01]  /*4e70*/  @!PT LDS RZ, [RZ] ;  /* 0x00000000fffff984 */ /* 0x000fe20000000800 */
[----:B------:R-:W-:Y:S01]  /*4e80*/  @!PT LDS RZ, [RZ] ;  /* 0x00000000fffff984 */ /* 0x000fe20000000800 */
[----:B------:R-:W-:Y:S01]  /*4e90*/  @!PT LDS RZ, [RZ] ;  /* 0x00000000fffff984 */ /* 0x000fe20000000800 */
[----:B------:R2:W-:Y:S06]  /*4ea0*/  MEMBAR.ALL.CTA ;  /* 0x0000000000007992 */ /* 0x0005ec0000008000 */
[----:B--2---:R-:W2:Y:S01]  /*4eb0*/  FENCE.VIEW.ASYNC.S ;  /* 0x00000000000073c6 */ /* 0x004ea20000000000 */
[----:B------:R-:W1:Y:S08]  /*4ec0*/  @!P1 LDC R14, c[0x0][0xb20] ;  /* 0x0002c800ff0e9b82 */ /* 0x000e700000000800 */
[----:B------:R-:W1:Y:S01]  /*4ed0*/  @!P1 LDC R9, c[0x0][0xb0c] ;  /* 0x0002c300ff099b82 */ /* 0x000e620000000800 */
[----:B--2---:R2:W-:Y:S01]  /*4ee0*/  SYNCS.ARRIVE.TRANS64.RED.A1T0 RZ, [R0+URZ], RZ ;  /* 0x000000ff00ff79a7 */ /* 0x0045e200081004ff */
[----:B---3--:R-:W-:Y:S04]  /*4ef0*/  LOP3.LUT P4, RZ, R18, 0x1, RZ, 0xc0, !PT ;  /* 0x0000000112ff7812 */ /* 0x008fe8000788c0ff */
[----:B------:R-:W-:Y:S09]  /*4f00*/  P2R R194, PR, RZ, 0x10 ;  /* 0x00000010ffc27803 */ /* 0x000ff20000000000 */
[----:B------:R-:W-:Y:S02]  /*4f10*/  @P4 MOV R77, R16 ;  /* 0x00000010004d4202 */ /* 0x000fe40000000f00 */
[----:B------:R-:W-:Y:S01]  /*4f20*/  @P4 LOP3.LUT R75, R17, 0xffff, RZ, 0xc0, !PT ;  /* 0x0000ffff114b4812 */ /* 0x000fe200078ec0ff */
[----:B--2-4-:R-:W-:Y:S06]  /*4f30*/  @!P0 BRA `(.L_x_89) ;  /* 0x0000000000a48947 */ /* 0x014fec0003800000 */
[----:B------:R-:W-:Y:S01]  /*4f40*/  IMAD.HI.U32 R23, R178, R71, RZ ;  /* 0x00000047b2177227 */ /* 0x000fe200078e00ff */
[----:B------:R-:W-:Y:S02]  /*4f50*/  ISETP.NE.AND P0, PT, R70, 0x1, PT ;  /* 0x000000014600780c */ /* 0x000fe40003f05270 */
[----:B------:R-:W-:Y:S01]  /*4f60*/  ISETP.NE.AND P2, PT, R72, 0x1, PT ;  /* 0x000000014800780c */ /* 0x000fe20003f45270 */
[----:B------:R-:W-:Y:S01]  /*4f70*/  IMAD.HI.U32 R22, R177, R168, RZ ;  /* 0x000000a8b1167227 */ /* 0x000fe200078e00ff */
[----:B------:R-:W-:Y:S02]  /*4f80*/  SHF.R.U32.HI R23, RZ, R174, R23 ;  /* 0x000000aeff177219 */ /* 0x000fe40000011617 */
[----:B------:R-:W-:Y:S01]  /*4f90*/  ISETP.NE.AND P3, PT, R74, 0x1, PT ;  /* 0x000000014a00780c */ /* 0x000fe20003f65270 */
[----:B------:R-:W-:Y:S01]  /*4fa0*/  IMAD.HI.U32 R26, R77, R168, RZ ;  /* 0x000000a84d1a7227 */ /* 0x000fe200078e00ff */
[----:B------:R-:W-:Y:S02]  /*4fb0*/  SHF.R.U32.HI R22, RZ, R169, R22 ;  /* 0x000000a9ff167219 */ /* 0x000fe40000011616 */
[----:B------:R-:W-:Y:S01]  /*4fc0*/  SEL R3, R178, R23, !P0 ;  /* 0x00000017b2037207 */ /* 0x000fe20004000000 */
[----:B------:R-:W-:Y:S01]  /*4fd0*/  IMAD.HI.U32 R23, R75, R71, RZ ;  /* 0x000000474b177227 */ /* 0x000fe200078e00ff */
[----:B------:R-:W-:Y:S02]  /*4fe0*/  SEL R7, R177, R22, !P3 ;  /* 0x00000016b1077207 */ /* 0x000fe40005800000 */
[----:B------:R-:W-:Y:S01]  /*4ff0*/  SHF.R.U32.HI R26, RZ, R169, R26 ;  /* 0x000000a9ff1a7219 */ /* 0x000fe2000001161a */
[-C--:B------:R-:W-:Y:S04]  /*5000*/  IMAD.HI.U32 R22, R3, R68.reuse, RZ ;  /* 0x0000004403167227 */ /* 0x080fe800078e00ff */
[----:B------:R-:W-:Y:S01]  /*5010*/  IMAD.HI.U32 R24, R7, R68, RZ ;  /* 0x0000004407187227 */ /* 0x000fe200078e00ff */
[-C--:B------:R-:W-:Y:S02]  /*5020*/  @P2 SHF.R.U32.HI R3, RZ, R69.reuse, R22 ;  /* 0x00000045ff032219 */ /* 0x080fe40000011616 */
[----:B------:R-:W-:Y:S02]  /*5030*/  SHF.R.U32.HI R22, RZ, R174, R23 ;  /* 0x000000aeff167219 */ /* 0x000fe40000011617 */
[----:B------:R-:W-:Y:S01]  /*5040*/  @P2 SHF.R.U32.HI R7, RZ, R69, R24 ;  /* 0x00000045ff072219 */ /* 0x000fe20000011618 */
[C---:B------:R-:W-:Y:S01]  /*5050*/  IMAD R2, R72.reuse, R3, RZ ;  /* 0x0000000348027224 */ /* 0x040fe200078e02ff */
[----:B------:R-:W-:Y:S02]  /*5060*/  SEL R5, R75, R22, !P0 ;  /* 0x000000164b057207 */ /* 0x000fe40004000000 */
[----:B------:R-:W-:Y:S01]  /*5070*/  SEL R3, R77, R26, !P3 ;  /* 0x0000001a4d037207 */ /* 0x000fe20005800000 */
[----:B------:R-:W-:Y:S01]  /*5080*/  IMAD R4, R72, R7, RZ ;  /* 0x0000000748047224 */ /* 0x000fe200078e02ff */
[C---:B------:R-:W-:Y:S01]  /*5090*/  ISETP.GE.AND P0, PT, R5.reuse, R2, PT ;  /* 0x000000020500720c */ /* 0x040fe20003f06270 */
[----:B------:R-:W-:Y:S03]  /*50a0*/  IMAD.HI.U32 R6, R5, R68, RZ ;  /* 0x0000004405067227 */ /* 0x000fe600078e00ff */
[----:B------:R-:W-:Y:S01]  /*50b0*/  ISETP.GE.OR P0, PT, R3, R4, P0 ;  /* 0x000000040300720c */ /* 0x000fe20000706670 */
[----:B------:R-:W-:Y:S01]  /*50c0*/  IMAD.MOV R4, RZ, RZ, -R3 ;  /* 0x000000ffff047224 */ /* 0x000fe200078e0a03 */
[-C--:B------:R-:W-:Y:S03]  /*50d0*/  SHF.R.U32.HI R6, RZ, R69.reuse, R6 ;  /* 0x00000045ff067219 */ /* 0x080fe60000011606 */
[----:B------:R-:W-:Y:S01]  /*50e0*/  IMAD R77, R74, R4, R77 ;  /* 0x000000044a4d7224 */ /* 0x000fe200078e024d */
[----:B------:R-:W-:Y:S05]  /*50f0*/  SEL R15, R5, R6, !P2 ;  /* 0x00000006050f7207 */ /* 0x000fea0005000000 */
[----:B------:R-:W-:Y:S02]  /*5100*/  IMAD.MOV R6, RZ, RZ, -R15 ;  /* 0x000000ffff067224 */ /* 0x000fe400078e0a0f */
[C---:B------:R-:W-:Y:S04]  /*5110*/  @!P0 IMAD.HI.U32 R2, R3.reuse, R68, RZ ;  /* 0x0000004403028227 */ /* 0x040fe800078e00ff */
[----:B------:R-:W-:Y:S01]  /*5120*/  IMAD R6, R72, R6, R5 ;  /* 0x0000000648067224 */ /* 0x000fe200078e0205 */
[----:B------:R-:W-:Y:S04]  /*5130*/  @!P0 SHF.R.U32.HI R2, RZ, R69, R2 ;  /* 0x00000045ff028219 */ /* 0x000fe80000011602 */
[----:B------:R-:W-:Y:S02]  /*5140*/  @!P0 SEL R0, R3, R2, !P2 ;  /* 0x0000000203008207 */ /* 0x000fe40005000000 */
[----:B------:R-:W-:Y:S02]  /*5150*/  IADD3 R2, PT, PT, -R5, RZ, RZ ;  /* 0x000000ff05027210 */ /* 0x000fe40007ffe1ff */
[----:B------:R-:W-:Y:S01]  /*5160*/  @!P0 IADD3 R8, PT, PT, R15, -R0, RZ ;  /* 0x800000000f088210 */ /* 0x000fe20007ffe0ff */
[----:B------:R-:W-:Y:S02]  /*5170*/  @!P0 IMAD R0, R7, R6, R0 ;  /* 0x0000000607008224 */ /* 0x000fe400078e0200 */
[----:B------:R-:W-:Y:S02]  /*5180*/  IMAD R75, R70, R2, R75 ;  /* 0x00000002464b7224 */ /* 0x000fe400078e024b */
[----:B------:R-:W-:Y:S02]  /*5190*/  @!P0 IMAD R5, R8, R72, R3 ;  /* 0x0000004808058224 */ /* 0x000fe400078e0203 */
[----:B------:R-:W-:Y:S04]  /*51a0*/  @!P0 IMAD.MOV.U32 R3, RZ, RZ, R0 ;  /* 0x000000ffff038224 */ /* 0x000fe800078e0000 */
[----:B------:R-:W-:Y:S02]  /*51b0*/  IMAD R77, R3, R74, R77 ;  /* 0x0000004a034d7224 */ /* 0x000fe400078e024d */
[----:B------:R-:W-:Y:S07]  /*51c0*/  IMAD R75, R5, R70, R75 ;  /* 0x00000046054b7224 */ /* 0x000fee00078e024b */
.L_x_89:
[----:B-1----:R-:W-:Y:S01]  /*51d0*/  @!P1 ISETP.NE.AND P0, PT, R10, 0x1, PT ;  /* 0x000000010a00980c */ /* 0x002fe20003f05270 */
[----:B------:R-:W-:Y:S01]  /*51e0*/  @!P1 IMAD.HI.U32 R0, R77, R12, RZ ;  /* 0x0000000c4d009227 */ /* 0x000fe200078e00ff */
[----:B------:R-:W-:Y:S01]  /*51f0*/  @!P1 ISETP.NE.AND P2, PT, R9, 0x1, PT ;  /* 0x000000010900980c */ /* 0x000fe20003f45270 */
[----:B------:R-:W-:Y:S01]  /*5200*/  ULOP3.LUT UP0, URZ, UR48, 0x1b0, URZ, 0xc0, !UPT ;  /* 0x000001b030ff7892 */ /* 0x000fe2000f80c0ff */
[----:B------:R-:W-:Y:S01]  /*5210*/  R2UR UR42, R21 ;  /* 0x00000000152a72ca */ /* 0x000fe200000e0000 */
[----:B------:R-:W-:Y:S01]  /*5220*/  @!P1 IMAD.HI.U32 R3, R75, R11, RZ ;  /* 0x0000000b4b039227 */ /* 0x000fe200078e00ff */
[----:B------:R-:W-:Y:S02]  /*5230*/  @!P1 SHF.R.U32.HI R0, RZ, R13, R0 ;  /* 0x0000000dff009219 */ /* 0x000fe40000011600 */
[----:B------:R-:W-:Y:S01]  /*5240*/  R2UR UR41, R20 ;  /* 0x00000000142972ca */ /* 0x000fe200000e0000 */
[----:B------:R-:W-:Y:S01]  /*5250*/  VIADD R195, R195, 0x1 ;  /* 0x00000001c3c37836 */ /* 0x000fe20000000000 */
[----:B------:R-:W-:Y:S02]  /*5260*/  @!P1 SHF.R.U32.HI R2, RZ, R14, R3 ;  /* 0x0000000eff029219 */ /* 0x000fe40000011603 */
[----:B------:R-:W-:Y:S02]  /*5270*/  @!P1 SEL R3, R77, R0, !P2 ;  /* 0x000000004d039207 */ /* 0x000fe40005000000 */
[----:B------:R-:W-:Y:S02]  /*5280*/  @!P1 SEL R2, R75, R2, !P0 ;  /* 0x000000024b029207 */ /* 0x000fe40004000000 */
[----:B------:R-:W-:Y:S01]  /*5290*/  @P4 SHF.R.U32.HI R179, RZ, 0x10, R17 ;  /* 0x00000010ffb34819 */ /* 0x000fe20000011611 */
[----:B------:R-:W-:Y:S02]  /*52a0*/  USHF.L.U32 UR42, UR42, 0x7, URZ ;  /* 0x000000072a2a7899 */ /* 0x000fe400080006ff */
[----:B------:R-:W-:Y:S02]  /*52b0*/  @!P1 IMAD.IADD R0, R2, 0x1, -R3 ;  /* 0x0000000102009824 */ /* 0x000fe400078e0a03 */
[----:B------:R-:W-:Y:S01]  /*52c0*/  @!P1 IMAD.IADD R2, R3, 0x1, -R2 ;  /* 0x0000000103029824 */ /* 0x000fe200078e0a02 */
[----:B------:R-:W-:Y:S01]  /*52d0*/  USHF.L.U32 UR41, UR41, 0x7, URZ ;  /* 0x0000000729297899 */ /* 0x000fe200080006ff */
[----:B------:R-:W-:Y:S02]  /*52e0*/  @!P1 IMAD R77, R0, R9, R77 ;  /* 0x00000009004d9224 */ /* 0x000fe400078e024d */
[----:B------:R-:W-:Y:S01]  /*52f0*/  @!P1 IMAD R75, R2, R10, R75 ;  /* 0x0000000a024b9224 */ /* 0x000fe200078e024b */
[----:B------:R-:W-:Y:S08]  /*5300*/  BRA.U !UP0, `(.L_x_90) ;  /* 0x0000000108407547 */ /* 0x000ff0000b800000 */
[----:B------:R-:W1:Y:S01]  /*5310*/  LDCU.64 UR8, c[0x4][0x80] ;  /* 0x01001000ff0877ac */ /* 0x000e620008000a00 */
[----:B------:R-:W-:Y:S01]  /*5320*/  MOV R3, 0x0 ;  /* 0x0000000000037802 */ /* 0x000fe20000000f00 */
[----:B------:R-:W-:Y:S02]  /*5330*/  HFMA2 R12, -RZ, RZ, 0, 5.9604644775390625e-08 ;  /* 0x00000001ff0c7431 */ /* 0x000fe400000001ff */
[----:B------:R-:W-:Y:S02]  /*5340*/  IMAD.MOV.U32 R8, RZ, RZ, 0x70 ;  /* 0x00000070ff087424 */ /* 0x000fe400078e00ff */
[----:B------:R-:W-:Y:S01]  /*5350*/  IMAD.MOV.U32 R13, RZ, RZ, RZ ;  /* 0x000000ffff0d7224 */ /* 0x000fe200078e00ff */
[----:B------:R-:W2:Y:S01]  /*5360*/  LDCU.64 UR6, c[0x4][0x88] ;  /* 0x01001100ff0677ac */ /* 0x000ea20008000a00 */
[----:B------:R-:W3:Y:S01]  /*5370*/  LDC.64 R2, c[0x4][R3] ;  /* 0x0100000003027b82 */ /* 0x000ee20000000a00 */
[----:B------:R-:W4:Y:S01]  /*5380*/  LDCU.64 UR4, c[0x4][0x8] ;  /* 0x01000100ff0477ac */ /* 0x000f220008000a00 */
[----:B-1----:R-:W-:Y:S01]  /*5390*/  MOV R5, UR9 ;  /* 0x0000000900057c02 */ /* 0x002fe20008000f00 */
[----:B------:R-:W-:Y:S01]  /*53a0*/  IMAD.U32 R4, RZ, RZ, UR8 ;  /* 0x00000008ff047e24 */ /* 0x000fe2000f8e00ff */
[----:B--2---:R-:W-:Y:S01]  /*53b0*/  MOV R7, UR7 ;  /* 0x0000000700077c02 */ /* 0x004fe20008000f00 */
[----:B------:R-:W-:Y:S01]  /*53c0*/  IMAD.U32 R6, RZ, RZ, UR6 ;  /* 0x00000006ff067e24 */ /* 0x000fe2000f8e00ff */
[----:B----4-:R-:W-:Y:S01]  /*53d0*/  MOV R11, UR5 ;  /* 0x00000005000b7c02 */ /* 0x010fe20008000f00 */
[----:B------:R-:W-:Y:S02]  /*53e0*/  IMAD.U32 R10, RZ, RZ, UR4 ;  /* 0x00000004ff0a7e24 */ /* 0x000fe4000f8e00ff */
[----:B------:R-:W-:Y:S07]  /*53f0*/  LEPC R20, `(.L_x_90) ;  /* 0x000000001014794e */ /* 0x000fee0000000000 */
[----:B---3-5:R-:W-:Y:S05]  /*5400*/  CALL.ABS.NOINC R2 ;  /* 0x0000000002007343 */ /* 0x028fea0003c00000 */
.L_x_90:
[----:B------:R-:W-:Y:S01]  /*5410*/  LOP3.LUT P0, RZ, R192, 0x1b0, RZ, 0xc0, !PT ;  /* 0x000001b0c0ff7812 */ /* 0x000fe2000780c0ff */
[----:B------:R-:W-:Y:S11]  /*5420*/  BSSY.RECONVERGENT B6, `(.L_x_91) ;  /* 0x0000013000067945 */ /* 0x000ff60003800200 */
[----:B------:R-:W-:Y:S01]  /*5430*/  @!UPT UIADD3 URZ, UPT, UPT, URZ, URZ, URZ ;  /* 0x000000fffffff290 */ /* 0x000fe2000fffe0ff */
[----:B------:R-:W-:Y:S05]  /*5440*/  @!P0 BRA `(.L_x_92) ;  /* 0x0000000000408947 */ /* 0x000fea0003800000 */
        /* <DEDUP_REMOVED lines=16> */
.L_x_92:
[----:B------:R-:W-:Y:S05]  /*5550*/  BSYNC.RECONVERGENT B6 ;  /* 0x0000000000067941 */ /* 0x000fea0003800200 */
.L_x_91:
[----:B------:R-:W-:Y:S01]  /*5560*/  ISETP.NE.U32.AND P4, PT, R166, RZ, PT ;  /* 0x000000ffa600720c */ /* 0x000fe20003f85070 */
[----:B------:R-:W-:Y:S01]  /*5570*/  UISETP.NE.AND UP2, UPT, UR50, URZ, UPT ;  /* 0x000000ff3200728c */ /* 0x000fe2000bf45270 */
[----:B------:R-:W-:Y:S01]  /*5580*/  ISETP.NE.U32.AND P2, PT, RZ, UR38, PT ;  /* 0x00000026ff007c0c */ /* 0x000fe2000bf45070 */
[----:B------:R-:W-:Y:S01]  /*5590*/  UISETP.NE.U32.AND UP1, UPT, UR44, URZ, UPT ;  /* 0x000000ff2c00728c */ /* 0x000fe2000bf25070 */
[----:B------:R-:W-:Y:S01]  /*55a0*/  ISETP.NE.AND.EX P4, PT, R167, RZ, PT, P4 ;  /* 0x000000ffa700720c */ /* 0x000fe20003f85340 */
[----:B------:R-:W-:Y:S01]  /*55b0*/  UPLOP3.LUT UP0, UPT, UPT, UPT, UPT, 0x40, 0x4 ;  /* 0x000000000004789c */ /* 0x000fe20003f0e870 */
[----:B------:R-:W-:Y:S01]  /*55c0*/  ISETP.NE.AND.EX P2, PT, RZ, UR39, PT, P2 ;  /* 0x00000027ff007c0c */ /* 0x000fe2000bf45320 */
[----:B------:R-:W-:Y:S01]  /*55d0*/  UISETP.NE.AND.EX UP1, UPT, UR45, URZ, UPT, UP1 ;  /* 0x000000ff2d00728c */ /* 0x000fe2000bf25310 */
[----:B------:R-:W-:Y:S04]  /*55e0*/  PLOP3.LUT P1, PT, PT, PT, UP2, 0x80, 0x8 ;  /* 0x000000000008781c */ /* 0x000fe80003f2f028 */
[----:B------:R-:W-:Y:S06]  /*55f0*/  @UP2 UPLOP3.LUT UP0, UPT, UPT, UPT, UP1, 0x80, 0x8 ;  /* 0x000000000008289c */ /* 0x000fec0003f0f010 */
[----:B------:R-:W-:Y:S01]  /*5600*/  PLOP3.LUT P0, PT, PT, PT, UP0, 0x80, 0x8 ;  /* 0x000000000008781c */ /* 0x000fe20003f0f008 */
[----:B------:R-:W-:Y:S01]  /*5610*/  @!UPT UIADD3 URZ, UPT, UPT, URZ, URZ, URZ ;  /* 0x000000fffffff290 */ /* 0x000fe2000fffe0ff */
[----:B------:R-:W-:Y:S11]  /*5620*/  BRA.U !UP1, `(.L_x_93) ;  /* 0x0000000109387547 */ /* 0x000ff6000b800000 */
[----:B------:R-:W-:Y:S01]  /*5630*/  UISETP.NE.U32.AND UP0, UPT, UR38, URZ, UPT ;  /* 0x000000ff2600728c */ /* 0x000fe2000bf05070 */
[----:B------:R-:W-:Y:S02]  /*5640*/  HFMA2 R0, -RZ, RZ, 0, 5.9604644775390625e-08 ;  /* 0x00000001ff007431 */ /* 0x000fe400000001ff */
[----:B------:R-:W-:Y:S01]  /*5650*/  IMAD.MOV.U32 R171, RZ, RZ, 0x1 ;  /* 0x00000001ffab7424 */ /* 0x000fe200078e00ff */
[----:B------:R-:W-:Y:S06]  /*5660*/  UISETP.NE.AND.EX UP0, UPT, UR39, URZ, UPT, UP0 ;  /* 0x000000ff2700728c */ /* 0x000fec000bf05300 */
[----:B------:R-:W-:Y:S05]  /*5670*/  PLOP3.LUT P3, PT, PT, PT, UP0, 0x80, 0x8 ;  /* 0x000000000008781c */ /* 0x000fea0003f6f008 */
[----:B------:R-:W1:Y:S01]  /*5680*/  @UP0 LDCU.64 UR6, c[0x0][0x888] ;  /* 0x00011100ff0607ac */ /* 0x000e620008000a00 */
[----:B------:R-:W-:Y:S07]  /*5690*/  @UP0 UIMAD UR4, UR36, UR44, URZ ;  /* 0x0000002c240402a4 */ /* 0x000fee000f8e02ff */
[----:B------:R-:W-:Y:S01]  /*56a0*/  @!P3 PRMT R171, R0, 0x7610, R171 ;  /* 0x0000761000abb816 */ /* 0x000fe200000000ab */
[----:B-1----:R-:W-:Y:S03]  /*56b0*/  @UP0 UIMAD.WIDE UR6, UR4, 0x4, UR6 ;  /* 0x00000004040608a5 */ /* 0x002fe6000f8e0206 */
[----:B------:R-:W1:Y:S03]  /*56c0*/  @!UP0 LDCU UR4, c[0x0][0x880] ;  /* 0x00011000ff0487ac */ /* 0x000e660008000800 */
[----:B------:R-:W-:Y:S01]  /*56d0*/  IMAD.U32 R2, RZ, RZ, UR6 ;  /* 0x00000006ff027e24 */ /* 0x000fe2000f8e00ff */
[----:B------:R-:W-:Y:S05]  /*56e0*/  MOV R3, UR7 ;  /* 0x0000000700037c02 */ /* 0x000fea0008000f00 */
[----:B-----5:R2:W5:Y:S02]  /*56f0*/  @P3 LDG.E R81, desc[UR46][R2.64] ;  /* 0x0000002e02513981 */ /* 0x020564000c1e1900 */
[----:B-12---:R-:W-:Y:S02]  /*5700*/  @!P3 IMAD.U32 R81, RZ, RZ, UR4 ;  /* 0x00000004ff51be24 */ /* 0x006fe4000f8e00ff */
.L_x_93:
[----:B------:R-:W-:Y:S05]  /*5710*/  @!P4 BRA `(.L_x_94) ;  /* 0x000000000020c947 */ /* 0x000fea0003800000 */
[----:B------:R-:W-:Y:S04]  /*5720*/  ISETP.NE.U32.AND P3, PT, R164, RZ, PT ;  /* 0x000000ffa400720c */ /* 0x000fe80003f65070 */
[----:B------:R-:W-:Y:S11]  /*5730*/  ISETP.NE.AND.EX P3, PT, R165, RZ, PT, P3 ;  /* 0x000000ffa500720c */ /* 0x000ff60003f65330 */
[----:B------:R-:W-:Y:S02]  /*5740*/  @!UPT UIADD3 URZ, UPT, UPT, URZ, URZ, URZ ;  /* 0x000000fffffff290 */ /* 0x000fe4000fffe0ff */
[----:B------:R-:W1:Y:S01]  /*5750*/  @P3 LDC.64 R2, c[0x0][0x8a8] ;  /* 0x00022a00ff023b82 */ /* 0x000e620000000a00 */
[----:B------:R-:W-:Y:S04]  /*5760*/  @P3 IMAD R0, R166, UR36, RZ ;  /* 0x00000024a6003c24 */ /* 0x000fe8000f8e02ff */
[----:B-1----:R-:W-:Y:S05]  /*5770*/  @P3 IMAD.WIDE R2, R0, 0x4, R2 ;  /* 0x0000000400023825 */ /* 0x002fea00078e0202 */
[----:B-----5:R1:W5:Y:S02]  /*5780*/  @P3 LDG.E R78, desc[UR46][R2.64] ;  /* 0x0000002e024e3981 */ /* 0x020364000c1e1900 */
[----:B-1----:R-:W2:Y:S02]  /*5790*/  @!P3 LDC R78, c[0x0][0x8a0] ;  /* 0x00022800ff4ebb82 */ /* 0x002ea40000000800 */
.L_x_94:
[----:B-----5:R-:W-:Y:S01]  /*57a0*/  FSETP.NEU.AND P4, PT, R81, RZ, PT ;  /* 0x000000ff5100720b */ /* 0x020fe20003f8d000 */
[----:B------:R-:W-:Y:S01]  /*57b0*/  BSSY B1, `(.L_x_95) ;  /* 0x0000047000017945 */ /* 0x000fe20003800000 */
[----:B------:R-:W-:Y:S01]  /*57c0*/  SEL R5, RZ, 0xffffffff, P2 ;  /* 0xffffffffff057807 */ /* 0x000fe20001000000 */
[----:B------:R-:W-:Y:S01]  /*57d0*/  IMAD.MOV.U32 R208, RZ, RZ, 0x1 ;  /* 0x00000001ffd07424 */ /* 0x000fe200078e00ff */
[----:B------:R-:W-:Y:S01]  /*57e0*/  LOP3.LUT P3, RZ, R171, 0xff, RZ, 0xc0, !PT ;  /* 0x000000ffabff7812 */ /* 0x000fe2000786c0ff */
[C---:B------:R-:W-:Y:S01]  /*57f0*/  IMAD R80, R76.reuse, 0x80, R79 ;  /* 0x000000804c507824 */ /* 0x040fe200078e024f */
[----:B------:R-:W-:Y:S02]  /*5800*/  @P1 SEL R0, RZ, 0xffffffff, P4 ;  /* 0xffffffffff001807 */ /* 0x000fe40002000000 */
[----:B------:R-:W-:Y:S02]  /*5810*/  CS2R R162, SRZ ;  /* 0x0000000000a27805 */ /* 0x000fe4000001ff00 */
[----:B------:R-:W-:Y:S02]  /*5820*/  LEA R3, R181, UR49, 0x3 ;  /* 0x00000031b5037c11 */ /* 0x000fe4000f8e18ff */
[----:B------:R-:W-:Y:S02]  /*5830*/  CS2R R160, SRZ ;  /* 0x0000000000a07805 */ /* 0x000fe4000001ff00 */
[----:B------:R-:W-:Y:S02]  /*5840*/  @P0 SEL R0, R5, R0, !P3 ;  /* 0x0000000005000207 */ /* 0x000fe40005800000 */
[----:B------:R-:W-:Y:S02]  /*5850*/  CS2R R158, SRZ ;  /* 0x00000000009e7805 */ /* 0x000fe4000001ff00 */
[----:B------:R-:W-:Y:S02]  /*5860*/  LEA R207, R76, UR49, 0x3 ;  /* 0x000000314ccf7c11 */ /* 0x000fe4000f8e18ff */
[----:B------:R-:W-:Y:S02]  /*5870*/  CS2R R156, SRZ ;  /* 0x00000000009c7805 */ /* 0x000fe4000001ff00 */
[----:B------:R-:W-:Y:S02]  /*5880*/  @P1 LOP3.LUT R0, R0, 0x1, RZ, 0xc0, !PT ;  /* 0x0000000100001812 */ /* 0x000fe400078ec0ff */
[----:B------:R-:W-:Y:S02]  /*5890*/  CS2R R154, SRZ ;  /* 0x00000000009a7805 */ /* 0x000fe4000001ff00 */
[----:B------:R-:W-:Y:S02]  /*58a0*/  SHF.L.U32 R2, R183, 0x1f, RZ ;  /* 0x0000001fb7027819 */ /* 0x000fe400000006ff */
[----:B------:R-:W-:Y:S02]  /*58b0*/  CS2R R152, SRZ ;  /* 0x0000000000987805 */ /* 0x000fe4000001ff00 */
[----:B------:R-:W-:Y:S02]  /*58c0*/  ISETP.NE.U32.OR P6, PT, R0, 0x1, !P1 ;  /* 0x000000010000780c */ /* 0x000fe40004fc5470 */
[----:B------:R-:W-:Y:S02]  /*58d0*/  CS2R R150, SRZ ;  /* 0x0000000000967805 */ /* 0x000fe4000001ff00 */
[----:B------:R-:W-:Y:S02]  /*58e0*/  PLOP3.LUT P2, PT, PT, PT, UP1, 0x80, 0x8 ;  /* 0x000000000008781c */ /* 0x000fe40003f4f018 */
[----:B------:R-:W-:Y:S02]  /*58f0*/  CS2R R148, SRZ ;  /* 0x0000000000947805 */ /* 0x000fe4000001ff00 */
[----:B------:R-:W-:Y:S02]  /*5900*/  SEL R0, RZ, 0xffffffff, P4 ;  /* 0xffffffffff007807 */ /* 0x000fe40002000000 */
[----:B------:R-:W-:Y:S03]  /*5910*/  P2R R184, PR, RZ, 0x40 ;  /* 0x00000040ffb87803 */ /* 0x000fe60000000000 */
[----:B------:R-:W-:Y:S04]  /*5920*/  @P6 SHF.L.U32 R4, R180, 0x1f, RZ ;  /* 0x0000001fb4046819 */ /* 0x000fe800000006ff */
[----:B------:R-:W-:Y:S01]  /*5930*/  @P2 SEL R0, R5, R0, !P3 ;  /* 0x0000000005002207 */ /* 0x000fe20005800000 */
[----:B------:R-:W1:Y:S03]  /*5940*/  @P6 SYNCS.PHASECHK.TRANS64.TRYWAIT P1, [R3+URZ+0xc0], R4 ;  /* 0x0000c004030065a7 */ /* 0x000e6600080211ff */
[----:B------:R-:W-:Y:S04]  /*5950*/  LOP3.LUT R0, R0, 0x1, RZ, 0xc0, !PT ;  /* 0x0000000100007812 */ /* 0x000fe800078ec0ff */
[----:B------:R-:W-:Y:S04]  /*5960*/  ISETP.NE.U32.AND P5, PT, R0, 0x1, PT ;  /* 0x000000010000780c */ /* 0x000fe80003fa5070 */
[----:B------:R-:W-:Y:S01]  /*5970*/  P2R R209, PR, RZ, 0x20 ;  /* 0x00000020ffd17803 */ /* 0x000fe20000000000 */
[----:B------:R3:W4:Y:S01]  /*5980*/  SYNCS.PHASECHK.TRANS64.TRYWAIT P0, [R207+URZ+0x110], R2 ;  /* 0x00011002cf0075a7 */ /* 0x00072200080011ff */
[----:B-1----:R-:W-:Y:S01]  /*5990*/  @P6 SEL R208, RZ, 0x1, !P1 ;  /* 0x00000001ffd06807 */ /* 0x002fe20004800000 */
[----:B---3--:R-:W-:Y:S06]  /*59a0*/  @!P6 BRA `(.L_x_96) ;  /* 0x00000000009ce947 */ /* 0x008fec0003800000 */
[----:B------:R-:W-:Y:S01]  /*59b0*/  @P5 IMAD R6, R181, 0x2000, R190 ;  /* 0x00002000b5065824 */ /* 0x000fe200078e02be */
[----:B------:R-:W-:Y:S01]  /*59c0*/  ISETP.NE.AND P1, PT, R208, RZ, PT ;  /* 0x000000ffd000720c */ /* 0x000fe20003f25270 */
[----:B------:R-:W-:Y:S01]  /*59d0*/  BSSY B0, `(.L_x_97) ;  /* 0x0000010000007945 */ /* 0x000fe20003800000 */
[----:B------:R-:W-:Y:S01]  /*59e0*/  CS2R R150, SRZ ;  /* 0x0000000000967805 */ /* 0x000fe2000001ff00 */
[--C-:B------:R-:W-:Y:S01]  /*59f0*/  @P5 IMAD R7, R191, -0x10, R6.reuse ;  /* 0xfffffff0bf075824 */ /* 0x100fe200078e0206 */
[----:B------:R-:W-:Y:S01]  /*5a00*/  CS2R R148, SRZ ;  /* 0x0000000000947805 */ /* 0x000fe2000001ff00 */
[----:B------:R-:W-:Y:S01]  /*5a10*/  @P5 IMAD R5, R189, -0x10, R6 ;  /* 0xfffffff0bd055824 */ /* 0x000fe200078e0206 */
[----:B------:R-:W-:Y:S01]  /*5a20*/  CS2R R158, SRZ ;  /* 0x00000000009e7805 */ /* 0x000fe2000001ff00 */
[----:B------:R-:W-:Y:S01]  /*5a30*/  @P5 IMAD R4, R188, 0x10, R7 ;  /* 0x00000010bc045824 */ /* 0x000fe200078e0207 */
[----:B------:R-:W-:Y:S02]  /*5a40*/  CS2R R156, SRZ ;  /* 0x00000000009c7805 */ /* 0x000fe4000001ff00 */
[----:B------:R-:W-:Y:S02]  /*5a50*/  CS2R R154, SRZ ;  /* 0x00000000009a7805 */ /* 0x000fe4000001ff00 */
[----:B------:R-:W-:Y:S02]  /*5a60*/  CS2R R152, SRZ ;  /* 0x0000000000987805 */ /* 0x000fe4000001ff00 */
[----:B------:R-:W-:Y:S02]  /*5a70*/  CS2R R162, SRZ ;  /* 0x0000000000a27805 */ /* 0x000fe4000001ff00 */
[----:B------:R-:W-:Y:S01]  /*5a80*/  CS2R R160, SRZ ;  /* 0x0000000000a07805 */ /* 0x000fe2000001ff00 */
[----:B------:R-:W-:Y:S06]  /*5a90*/  @P1 BRA `(.L_x_98) ;  /* 0x00000000000c1947 */ /* 0x000fec0003800000 */
[----:B------:R-:W-:Y:S04]  /*5aa0*/  SHF.L.U32 R0, R180, 0x1f, RZ ;  /* 0x0000001fb4007819 */ /* 0x000fe800000006ff */
[----:B------:R-:W1:Y:S02]  /*5ab0*/  SYNCS.PHASECHK.TRANS64.TRYWAIT P1, [R3+URZ+0xc0], R0 ;  /* 0x0000c000030075a7 */ /* 0x000e6400080211ff */
[----:B-1----:R-:W-:Y:S05]  /*5ac0*/  @!P1 BRA `(.L_x_99) ;  /* 0x0000003400e09947 */ /* 0x002fea0003800000 */
.L_x_98:
[----:B------:R-:W-:Y:S05]  /*5ad0*/  BSYNC B0 ;  /* 0x0000000000007941 */ /* 0x000fea0003800000 */
.L_x_97:
[----:B------:R-:W-:Y:S01]  /*5ae0*/  ISETP.NE.AND P1, PT, R209, RZ, PT ;  /* 0x000000ffd100720c */ /* 0x000fe20003f25270 */
[----:B-1----:R-:W-:Y:S02]  /*5af0*/  VIADD R3, R3, 0xd0 ;  /* 0x000000d003037836 */ /* 0x002fe40000000000 */
[----:B------:R-:W-:Y:S02]  /*5b00*/  IMAD.U32 R0, RZ, RZ, UR37 ;  /* 0x00000025ff007e24 */ /* 0x000fe4000f8e00ff */
[----:B------:R-:W-:Y:S03]  /*5b10*/  VIADD R181, R181, 0x1 ;  /* 0x00000001b5b57836 */ /* 0x000fe60000000000 */
[----:B------:R-:W-:Y:S05]  /*5b20*/  PRMT R0, R0, 0x654, R3 ;  /* 0x0000065400007816 */ /* 0x000fea0000000003 */
[----:B------:R1:W3:Y:S04]  /*5b30*/  @P1 LDS.128 R148, [R6] ;  /* 0x0000000006941984 */ /* 0x0002e80000000c00 */
[----:B------:R1:W1:Y:S04]  /*5b40*/  @P1 LDS.128 R156, [R5+0x20] ;  /* 0x00002000059c1984 */ /* 0x0002680000000c00 */
[----:B------:R1:W1:Y:S04]  /*5b50*/  @P1 LDS.128 R152, [R7+0x10] ;  /* 0x0000100007981984 */ /* 0x0002680000000c00 */
[----:B------:R1:W1:Y:S01]  /*5b60*/  @P1 LDS.128 R160, [R4+0x10] ;  /* 0x0000100004a01984 */ /* 0x0002620000000c00 */
[C---:B------:R-:W-:Y:S01]  /*5b70*/  ISETP.NE.AND P1, PT, R181.reuse, 0x2, PT ;  /* 0x00000002b500780c */ /* 0x040fe20003f25270 */
[----:B------:R-:W-:Y:S01]  /*5b80*/  @!PT LDS RZ, [RZ] ;  /* 0x00000000fffff984 */ /* 0x000fe20000000800 */
[----:B------:R-:W-:Y:S01]  /*5b90*/  @!PT LDS RZ, [RZ] ;  /* 0x00000000fffff984 */ /* 0x000fe20000000800 */
[----:B------:R-:W-:Y:S01]  /*5ba0*/  @!PT LDS RZ, [RZ] ;  /* 0x00000000fffff984 */ /* 0x000fe20000000800 */
[----:B------:R-:W-:Y:S01]  /*5bb0*/  @!PT LDS RZ, [RZ] ;  /* 0x00000000fffff984 */ /* 0x000fe20000000800 */
[----:B------:R5:W-:Y:S06]  /*5bc0*/  MEMBAR.ALL.CTA ;  /* 0x0000000000007992 */ /* 0x000bec0000008000 */
[----:B-----5:R-:W5:Y:S01]  /*5bd0*/  FENCE.VIEW.ASYNC.S ;  /* 0x00000000000073c6 */ /* 0x020f620000000000 */
[----:B------:R-:W-:Y:S02]  /*5be0*/  SEL R3, RZ, 0x1, P1 ;  /* 0x00000001ff037807 */ /* 0x000fe40000800000 */
[----:B------:R-:W-:Y:S02]  /*5bf0*/  SEL R181, R181, RZ, P1 ;  /* 0x000000ffb5b57207 */ /* 0x000fe40000800000 */
[----:B------:R-:W-:Y:S01]  /*5c00*/  LOP3.LUT R180, R180, R3, RZ, 0x3c, !PT ;  /* 0x00000003b4b47212 */ /* 0x000fe200078e3cff */
[----:B-----5:R1:W-:Y:S06]  /*5c10*/  SYNCS.ARRIVE.TRANS64.RED.A1T0 RZ, [R0+URZ], RZ ;  /* 0x000000ff00ff79a7 */ /* 0x0203ec00081004ff */
.L_x_96:
[----:B------:R-:W-:Y:S05]  /*5c20*/  BSYNC B1 ;  /* 0x0000000000017941 */ /* 0x000fea0003800000 */
.L_x_95:
[----:B-1----:R-:W-:Y:S04]  /*5c30*/  SHF.R.U32.HI R0, RZ, 0x15, R80 ;  /* 0x00000015ff007819 */ /* 0x002fe80000011650 */
[----:B------:R-:W-:Y:S01]  /*5c40*/  LOP3.LUT P1, RZ, R0, 0x3, R173, 0x48, !PT ;  /* 0x0000000300ff7812 */ /* 0x000fe200078248ad */
[----:B------:R-:W-:Y:S01]  /*5c50*/  @!UPT UIADD3 URZ, UPT, UPT, URZ, URZ, URZ ;  /* 0x000000fffffff290 */ /* 0x000fe2000fffe0ff */
[----:B----4-:R-:W-:Y:S11]  /*5c60*/  @P0 BRA `(.L_x_100) ;  /* 0x0000000000080947 */ /* 0x010ff60003800000 */
[----:B------:R-:W1:Y:S02]  /*5c70*/  SYNCS.PHASECHK.TRANS64.TRYWAIT P0, [R207+URZ+0x110], R2 ;  /* 0x00011002cf0075a7 */ /* 0x000e6400080011ff */
[----:B-1----:R-:W-:Y:S05]  /*5c80*/  @!P0 BRA `(.L_x_101) ;  /* 0x0000003400848947 */ /* 0x002fea0003800000 */
.L_x_100:
[----:B------:R-:W-:Y:S04]  /*5c90*/  BSSY.RECONVERGENT B6, `(.L_x_102) ;  /* 0x0000012000067945 */ /* 0x000fe80003800200 */
[----:B------:R-:W-:Y:S05]  /*5ca0*/  @!P1 BRA `(.L_x_103) ;  /* 0x0000000000409947 */ /* 0x000fea0003800000 */
[----:B------:R-:W4:Y:S01]  /*5cb0*/  LDCU.64 UR8, c[0x4][0x70] ;  /* 0x01000e00ff0877ac */ /* 0x000f220008000a00 */
[----:B------:R-:W-:Y:S01]  /*5cc0*/  MOV R3, 0x0 ;  /* 0x0000000000037802 */ /* 0x000fe20000000f00 */
[----:B------:R-:W-:Y:S02]  /*5cd0*/  HFMA2 R12, -RZ, RZ, 0, 5.9604644775390625e-08 ;  /* 0x00000001ff0c7431 */ /* 0x000fe400000001ff */
[----:B------:R-:W-:Y:S02]  /*5ce0*/  IMAD.MOV.U32 R8, RZ, RZ, 0x192 ;  /* 0x00000192ff087424 */ /* 0x000fe400078e00ff */
[----:B------:R-:W-:Y:S01]  /*5cf0*/  IMAD.MOV.U32 R13, RZ, RZ, RZ ;  /* 0x000000ffff0d7224 */ /* 0x000fe200078e00ff */
[----:B------:R-:W5:Y:S01]  /*5d00*/  LDCU.64 UR6, c[0x4][0x78] ;  /* 0x01000f00ff0677ac */ /* 0x000f620008000a00 */
[----:B-1----:R-:W1:Y:S01]  /*5d10*/  LDC.64 R2, c[0x4][R3] ;  /* 0x0100000003027b82 */ /* 0x002e620000000a00 */
[----:B------:R-:W2:Y:S01]  /*5d20*/  LDCU.64 UR4, c[0x4][0x10] ;  /* 0x01000200ff0477ac */ /* 0x000ea20008000a00 */
[----:B----4-:R-:W-:Y:S01]  /*5d30*/  MOV R5, UR9 ;  /* 0x0000000900057c02 */ /* 0x010fe20008000f00 */
[----:B------:R-:W-:Y:S01]  /*5d40*/  IMAD.U32 R4, RZ, RZ, UR8 ;  /* 0x00000008ff047e24 */ /* 0x000fe2000f8e00ff */
[----:B-----5:R-:W-:Y:S01]  /*5d50*/  MOV R7, UR7 ;  /* 0x0000000700077c02 */ /* 0x020fe20008000f00 */
[----:B------:R-:W-:Y:S01]  /*5d60*/  IMAD.U32 R6, RZ, RZ, UR6 ;  /* 0x00000006ff067e24 */ /* 0x000fe2000f8e00ff */
[----:B--2---:R-:W-:Y:S01]  /*5d70*/  MOV R11, UR5 ;  /* 0x00000005000b7c02 */ /* 0x004fe20008000f00 */
[----:B------:R-:W-:Y:S02]  /*5d80*/  IMAD.U32 R10, RZ, RZ, UR4 ;  /* 0x00000004ff0a7e24 */ /* 0x000fe4000f8e00ff */
[----:B------:R-:W-:Y:S07]  /*5d90*/  LEPC R20, `(.L_x_103) ;  /* 0x000000001014794e */ /* 0x000fee0000000000 */
[----:B-1-3--:R-:W-:Y:S05]  /*5da0*/  CALL.ABS.NOINC R2 ;  /* 0x0000000002007343 */ /* 0x00afea0003c00000 */
.L_x_103:
[----:B------:R-:W-:Y:S05]  /*5db0*/  BSYNC.RECONVERGENT B6 ;  /* 0x0000000000067941 */ /* 0x000fea0003800200 */
.L_x_102:
[-C--:B---3--:R-:W-:Y:S01]  /*5dc0*/  F2FP.F16.E5M2.UNPACK_B R83, R148.reuse ;  /* 0x00000094ff53723e */ /* 0x088fe200020004ff */
[----:B------:R-:W-:Y:S05]  /*5dd0*/  WARPSYNC.ALL ;  /* 0x0000000000007948 */ /* 0x000fea0003800000 */
[----:B------:R-:W-:Y:S01]  /*5de0*/  R2UR UR4, R80 ;  /* 0x00000000500472ca */ /* 0x000fe200000e0000 */
[--C-:B------:R-:W-:Y:S01]  /*5df0*/  HADD2.F32 R82, -RZ, R83.reuse.H0_H0 ;  /* 0x20000053ff527230 */ /* 0x100fe20000004100 */
[----:B------:R-:W-:Y:S01]  /*5e00*/  F2FP.F16.E5M2.UNPACK_B R85, R148.H1 ;  /* 0x00000094ff55723e */ /* 0x000fe200030004ff */
[----:B------:R-:W-:Y:S01]  /*5e10*/  HADD2.F32 R83, -RZ, R83.H1_H1 ;  /* 0x30000053ff537230 */ /* 0x000fe20000004100 */
[-C--:B------:R-:W-:Y:S01]  /*5e20*/  F2FP.F16.E5M2.UNPACK_B R87, R149.reuse ;  /* 0x00000095ff57723e */ /* 0x080fe200020004ff */
[----:B------:R-:W-:Y:S01]  /*5e30*/  BSSY.RECONVERGENT B0, `(.L_x_104) ;  /* 0x000011d000007945 */ /* 0x000fe20003800200 */
[----:B------:R-:W-:Y:S01]  /*5e40*/  F2FP.F16.E5M2.UNPACK_B R89, R149.H1 ;  /* 0x00000095ff59723e */ /* 0x000fe200030004ff */
[----:B------:R-:W-:Y:S01]  /*5e50*/  HADD2.F32 R84, -RZ, R85.H0_H0 ;  /* 0x20000055ff547230 */ /* 0x000fe20000004100 */
[-C--:B------:R-:W-:Y:S01]  /*5e60*/  F2FP.F16.E5M2.UNPACK_B R91, R150.reuse ;  /* 0x00000096ff5b723e */ /* 0x080fe200020004ff */
[----:B------:R-:W-:Y:S01]  /*5e70*/  HADD2.F32 R88, -RZ, R87.H1_H1 ;  /* 0x30000057ff587230 */ /* 0x000fe20000004100 */
[----:B------:R-:W-:Y:S01]  /*5e80*/  F2FP.F16.E5M2.UNPACK_B R93, R150.H1 ;  /* 0x00000096ff5d723e */ /* 0x000fe200030004ff */
[----:B------:R-:W-:Y:S01]  /*5e90*/  HADD2.F32 R86, -RZ, R85.H1_H1 ;  /* 0x30000055ff567230 */ /* 0x000fe20000004100 */
[-C--:B------:R-:W-:Y:S01]  /*5ea0*/  F2FP.F16.E5M2.UNPACK_B R95, R151.reuse ;  /* 0x00000097ff5f723e */ /* 0x080fe200020004ff */
[----:B------:R-:W2:Y:S01]  /*5eb0*/  LDTM.x64 R4, tmem[UR4] ;  /* 0x00000004000479ee */ /* 0x000ea20008340000 */
[----:B------:R-:W-:Y:S01]  /*5ec0*/  F2FP.F16.E5M2.UNPACK_B R97, R151.H1 ;  /* 0x00000097ff61723e */ /* 0x000fe200030004ff */
[----:B------:R-:W-:Y:S01]  /*5ed0*/  HADD2.F32 R85, -RZ, R87.H0_H0 ;  /* 0x20000057ff557230 */ /* 0x000fe20000004100 */
[-C--:B------:R-:W-:Y:S01]  /*5ee0*/  F2FP.F16.E5M2.UNPACK_B R99, R152.reuse ;  /* 0x00000098ff63723e */ /* 0x080fe200020004ff */
[----:B------:R-:W-:Y:S01]  /*5ef0*/  HADD2.F32 R87, -RZ, R89.H0_H0 ;  /* 0x20000059ff577230 */ /* 0x000fe20000004100 */
[----:B------:R-:W-:Y:S01]  /*5f00*/  F2FP.F16.E5M2.UNPACK_B R101, R152.H1 ;  /* 0x00000098ff65723e */ /* 0x000fe200030004ff */
[----:B------:R-:W-:Y:S01]  /*5f10*/  HADD2.F32 R92, -RZ, R91.H1_H1 ;  /* 0x3000005bff5c7230 */ /* 0x000fe20000004100 */
[----:B------:R-:W-:Y:S01]  /*5f20*/  ISETP.NE.AND P6, PT, R184, RZ, PT ;  /* 0x000000ffb800720c */ /* 0x000fe20003fc5270 */
[----:B------:R-:W-:Y:S01]  /*5f30*/  HADD2.F32 R96, -RZ, R95.H1_H1 ;  /* 0x3000005fff607230 */ /* 0x000fe20000004100 */
[----:B------:R-:W-:Y:S01]  /*5f40*/  SHF.L.U32 R211, R176, 0x4, RZ ;  /* 0x00000004b0d37819 */ /* 0x000fe200000006ff */
[----:B------:R-:W-:Y:S01]  /*5f50*/  HADD2.F32 R100, -RZ, R99.H1_H1 ;  /* 0x30000063ff647230 */ /* 0x000fe20000004100 */
[----:B------:R-:W-:Y:S01]  /*5f60*/  SHF.L.U32 R219, R175, 0x4, RZ ;  /* 0x00000004afdb7819 */ /* 0x000fe200000006ff */
[----:B------:R-:W-:Y:S01]  /*5f70*/  HADD2.F32 R90, -RZ, R89.H1_H1 ;  /* 0x30000059ff5a7230 */ /* 0x000fe20000004100 */
[C---:B------:R-:W-:Y:S01]  /*5f80*/  IADD3 R204, PT, PT, R190.reuse, R211, RZ ;  /* 0x000000d3becc7210 */ /* 0x040fe20007ffe0ff */
[----:B------:R-:W-:Y:S01]  /*5f90*/  HADD2.F32 R89, -RZ, R91.H0_H0 ;  /* 0x2000005bff597230 */ /* 0x000fe20000004100 */
[----:B------:R-:W-:Y:S01]  /*5fa0*/  IADD3 R206, PT, PT, R190, R219, RZ ;  /* 0x000000dbbece7210 */ /* 0x000fe20007ffe0ff */
[--C-:B------:R-:W-:Y:S01]  /*5fb0*/  HADD2.F32 R91, -RZ, R93.reuse.H0_H0 ;  /* 0x2000005dff5b7230 */ /* 0x100fe20000004100 */
[----:B------:R-:W-:Y:S01]  /*5fc0*/  SHF.L.U32 R217, R188, 0x4, RZ ;  /* 0x00000004bcd97819 */ /* 0x000fe200000006ff */
[----:B------:R-:W-:Y:S01]  /*5fd0*/  HADD2.F32 R94, -RZ, R93.H1_H1 ;  /* 0x3000005dff5e7230 */ /* 0x000fe20000004100 */
[-C--:B------:R-:W-:Y:S01]  /*5fe0*/  F2FP.F16.E5M2.UNPACK_B R103, R153.reuse ;  /* 0x00000099ff67723e */ /* 0x080fe200020004ff */
[----:B------:R-:W-:Y:S01]  /*5ff0*/  HADD2.F32 R93, -RZ, R95.H0_H0 ;  /* 0x2000005fff5d7230 */ /* 0x000fe20000004100 */
[----:B------:R-:W-:Y:S01]  /*6000*/  IADD3 R205, PT, PT, R217, R204, RZ ;  /* 0x000000ccd9cd7210 */ /* 0x000fe20007ffe0ff */
[----:B------:R-:W-:Y:S01]  /*6010*/  HADD2.F32 R95, -RZ, R97.H0_H0 ;  /* 0x20000061ff5f7230 */ /* 0x000fe20000004100 */
[----:B------:R-:W-:Y:S01]  /*6020*/  F2FP.F16.E5M2.UNPACK_B R105, R153.H1 ;  /* 0x00000099ff69723e */ /* 0x000fe200030004ff */
[C---:B--2---:R-:W-:Y:S01]  /*6030*/  FMUL R0, R78.reuse, R4 ;  /* 0x000000044e007220 */ /* 0x044fe20000400000 */
[C---:B-1----:R-:W-:Y:S01]  /*6040*/  FMUL R2, R78.reuse, R5 ;  /* 0x000000054e027220 */ /* 0x042fe20000400000 */
[C---:B------:R-:W-:Y:S01]  /*6050*/  FMUL R4, R78.reuse, R8 ;  /* 0x000000084e047220 */ /* 0x040fe20000400000 */
[C---:B------:R-:W-:Y:S01]  /*6060*/  FMUL R5, R78.reuse, R9 ;  /* 0x000000094e057220 */ /* 0x040fe20000400000 */
[C---:B------:R-:W-:Y:S01]  /*6070*/  FFMA R0, R81.reuse, R82, R0 ;  /* 0x0000005251007223 */ /* 0x040fe20000000000 */
[C---:B------:R-:W-:Y:S01]  /*6080*/  FFMA R2, R81.reuse, R83, R2 ;  /* 0x0000005351027223 */ /* 0x040fe20000000002 */
[C---:B------:R-:W-:Y:S01]  /*6090*/  FMUL R8, R78.reuse, R12 ;  /* 0x0000000c4e087220 */ /* 0x040fe20000400000 */
[C---:B------:R-:W-:Y:S01]  /*60a0*/  FMUL R9, R78.reuse, R13 ;  /* 0x0000000d4e097220 */ /* 0x040fe20000400000 */
[C---:B------:R-:W-:Y:S01]  /*60b0*/  FMUL R12, R78.reuse, R16 ;  /* 0x000000104e0c7220 */ /* 0x040fe20000400000 */
[C---:B------:R-:W-:Y:S01]  /*60c0*/  FMUL R13, R78.reuse, R17 ;  /* 0x000000114e0d7220 */ /* 0x040fe20000400000 */
[C---:B------:R-:W-:Y:S01]  /*60d0*/  FMUL R16, R78.reuse, R20 ;  /* 0x000000144e107220 */ /* 0x040fe20000400000 */
[C---:B------:R-:W-:Y:S01]  /*60e0*/  FMUL R17, R78.reuse, R21 ;  /* 0x000000154e117220 */ /* 0x040fe20000400000 */
[----:B------:R-:W-:Y:S02]  /*60f0*/  HADD2.F32 R104, -RZ, R103.H1_H1 ;  /* 0x30000067ff687230 */ /* 0x000fe40000004100 */
[C---:B------:R-:W-:Y:S01]  /*6100*/  FMUL R20, R78.reuse, R24 ;  /* 0x000000184e147220 */ /* 0x040fe20000400000 */
[C---:B------:R-:W-:Y:S01]  /*6110*/  FMUL R21, R78.reuse, R25 ;  /* 0x000000194e157220 */ /* 0x040fe20000400000 */
[C---:B------:R-:W-:Y:S01]  /*6120*/  FMUL R24, R78.reuse, R28 ;  /* 0x0000001c4e187220 */ /* 0x040fe20000400000 */
[C---:B------:R-:W-:Y:S01]  /*6130*/  FMUL R25, R78.reuse, R29 ;  /* 0x0000001d4e197220 */ /* 0x040fe20000400000 */
[C---:B------:R-:W-:Y:S01]  /*6140*/  FMUL R28, R78.reuse, R32 ;  /* 0x000000204e1c7220 */ /* 0x040fe20000400000 */
[C---:B------:R-:W-:Y:S01]  /*6150*/  FMUL R29, R78.reuse, R33 ;  /* 0x000000214e1d7220 */ /* 0x040fe20000400000 */
[C---:B------:R-:W-:Y:S01]  /*6160*/  FMUL R32, R78.reuse, R36 ;  /* 0x000000244e207220 */ /* 0x040fe20000400000 */
[----:B------:R-:W-:Y:S01]  /*6170*/  F2FP.F16.E5M2.UNPACK_B R107, R154 ;  /* 0x0000009aff6b723e */ /* 0x000fe200020004ff */
[C---:B------:R-:W-:Y:S01]  /*6180*/  FMUL R33, R78.reuse, R37 ;  /* 0x000000254e217220 */ /* 0x040fe20000400000 */
[C---:B------:R-:W-:Y:S01]  /*6190*/  FMUL R36, R78.reuse, R40 ;  /* 0x000000284e247220 */ /* 0x040fe20000400000 */
[----:B------:R-:W-:Y:S01]  /*61a0*/  F2FP.F16.E5M2.UNPACK_B R109, R154.H1 ;  /* 0x0000009aff6d723e */ /* 0x000fe200030004ff */
[C---:B------:R-:W-:Y:S01]  /*61b0*/  FMUL R37, R78.reuse, R41 ;  /* 0x000000294e257220 */ /* 0x040fe20000400000 */
[----:B------:R-:W-:Y:S02]  /*61c0*/  HADD2.F32 R108, -RZ, R107.H1_H1 ;  /* 0x3000006bff6c7230 */ /* 0x000fe40000004100 */
        /* <DEDUP_REMOVED lines=26> */
[C---:B------:R-:W-:Y:S01]  /*6370*/  FFMA R3, R81.reuse, R84, R3 ;  /* 0x0000005451037223 */ /* 0x040fe20000000003 */
[C---:B------:R-:W-:Y:S01]  /*6380*/  FFMA R7, R81.reuse, R86, R7 ;  /* 0x0000005651077223 */ /* 0x040fe20000000007 */
[----:B------:R-:W-:Y:S01]  /*6390*/  F2FP.F16.E5M2.UNPACK_B R127, R159 ;  /* 0x0000009fff7f723e */ /* 0x000fe200020004ff */
[C---:B------:R-:W-:Y:S01]  /*63a0*/  FFMA R4, R81.reuse, R85, R4 ;  /* 0x0000005551047223 */ /* 0x040fe20000000004 */
[C---:B------:R-:W-:Y:S01]  /*63b0*/  FFMA R5, R81.reuse, R88, R5 ;  /* 0x0000005851057223 */ /* 0x040fe20000000005 */
[----:B------:R-:W-:Y:S01]  /*63c0*/  F2FP.F16.E5M2.UNPACK_B R129, R159.H1 ;  /* 0x0000009fff81723e */ /* 0x000fe200030004ff */
[----:B------:R-:W-:Y:S01]  /*63d0*/  FFMA R6, R81, R87, R6 ;  /* 0x0000005751067223 */ /* 0x000fe20000000006 */
[----:B------:R-:W-:Y:S01]  /*63e0*/  F2FP.SATFINITE.E5M2.F32.PACK_AB_MERGE_C R185, R7, R3, RZ ;  /* 0x0000000307b9723e */ /* 0x000fe200048060ff */
[----:B------:R-:W-:Y:S02]  /*63f0*/  HADD2.F32 R124, -RZ, R123.H1_H1 ;  /* 0x3000007bff7c7230 */ /* 0x000fe40000004100 */
[----:B------:R-:W-:Y:S01]  /*6400*/  FMUL R11, R78, R11 ;  /* 0x0000000b4e0b7220 */ /* 0x000fe20000400000 */
[----:B------:R-:W-:Y:S01]  /*6410*/  HADD2.F32 R128, -RZ, R127.H1_H1 ;  /* 0x3000007fff807230 */ /* 0x000fe20000004100 */
[----:B------:R-:W-:Y:S01]  /*6420*/  F2FP.SATFINITE.E5M2.F32.PACK_AB_MERGE_C R184, R2, R0, R185 ;  /* 0x0000000002b8723e */ /* 0x000fe200048060b9 */
[C---:B------:R-:W-:Y:S01]  /*6430*/  FMUL R10, R78.reuse, R14 ;  /* 0x0000000e4e0a7220 */ /* 0x040fe20000400000 */
[C---:B------:R-:W-:Y:S01]  /*6440*/  FFMA R11, R81.reuse, R90, R11 ;  /* 0x0000005a510b7223 */ /* 0x040fe2000000000b */
[C---:B------:R-:W-:Y:S01]  /*6450*/  FFMA R8, R81.reuse, R89, R8 ;  /* 0x0000005951087223 */ /* 0x040fe20000000008 */
[----:B------:R-:W-:Y:S01]  /*6460*/  FFMA R9, R81, R92, R9 ;  /* 0x0000005c51097223 */ /* 0x000fe20000000009 */
[----:B------:R-:W-:Y:S01]  /*6470*/  F2FP.F16.E5M2.UNPACK_B R131, R160 ;  /* 0x000000a0ff83723e */ /* 0x000fe200020004ff */
[----:B------:R-:W-:Y:S01]  /*6480*/  HADD2.F32 R98, -RZ, R97.H1_H1 ;  /* 0x30000061ff627230 */ /* 0x000fe20000004100 */
[----:B------:R-:W-:Y:S01]  /*6490*/  F2FP.SATFINITE.E5M2.F32.PACK_AB_MERGE_C R186, R11, R6, RZ ;  /* 0x000000060bba723e */ /* 0x000fe200048060ff */
[----:B------:R-:W-:Y:S01]  /*64a0*/  FFMA R10, R81, R91, R10 ;  /* 0x0000005b510a7223 */ /* 0x000fe2000000000a */
[----:B------:R-:W-:Y:S02]  /*64b0*/  HADD2.F32 R97, -RZ, R99.H0_H0 ;  /* 0x20000063ff617230 */ /* 0x000fe40000004100 */
[C---:B------:R-:W-:Y:S01]  /*64c0*/  FMUL R15, R78.reuse, R15 ;  /* 0x0000000f4e0f7220 */ /* 0x040fe20000400000 */
[----:B------:R-:W-:Y:S01]  /*64d0*/  F2FP.SATFINITE.E5M2.F32.PACK_AB_MERGE_C R185, R5, R4, R186 ;  /* 0x0000000405b9723e */ /* 0x000fe200048060ba */
[----:B------:R-:W-:Y:S02]  /*64e0*/  HADD2.F32 R132, -RZ, R131.H1_H1 ;  /* 0x30000083ff847230 */ /* 0x000fe40000004100 */
[C---:B------:R-:W-:Y:S01]  /*64f0*/  FMUL R14, R78.reuse, R18 ;  /* 0x000000124e0e7220 */ /* 0x040fe20000400000 */
[C---:B------:R-:W-:Y:S01]  /*6500*/  FFMA R15, R81.reuse, R94, R15 ;  /* 0x0000005e510f7223 */ /* 0x040fe2000000000f */
[C---:B------:R-:W-:Y:S01]  /*6510*/  FFMA R12, R81.reuse, R93, R12 ;  /* 0x0000005d510c7223 */ /* 0x040fe2000000000c */
[----:B------:R-:W-:Y:S01]  /*6520*/  FFMA R13, R81, R96, R13 ;  /* 0x00000060510d7223 */ /* 0x000fe2000000000d */
[----:B------:R-:W-:Y:S01]  /*6530*/  F2FP.F16.E5M2.UNPACK_B R133, R160.H1 ;  /* 0x000000a0ff85723e */ /* 0x000fe200030004ff */
[--C-:B------:R-:W-:Y:S01]  /*6540*/  HADD2.F32 R99, -RZ, R101.reuse.H0_H0 ;  /* 0x20000065ff637230 */ /* 0x100fe20000004100 */
[----:B------:R-:W-:Y:S01]  /*6550*/  F2FP.SATFINITE.E5M2.F32.PACK_AB_MERGE_C R186, R15, R10, RZ ;  /* 0x0000000a0fba723e */ /* 0x000fe200048060ff */
[----:B------:R-:W-:Y:S01]  /*6560*/  FFMA R14, R81, R95, R14 ;  /* 0x0000005f510e7223 */ /* 0x000fe2000000000e */
[C---:B------:R-:W-:Y:S01]  /*6570*/  FMUL R19, R78.reuse, R19 ;  /* 0x000000134e137220 */ /* 0x040fe20000400000 */
[----:B------:R-:W-:Y:S01]  /*6580*/  HADD2.F32 R102, -RZ, R101.H1_H1 ;  /* 0x30000065ff667230 */ /* 0x000fe20000004100 */
[----:B------:R-:W-:Y:S01]  /*6590*/  F2FP.SATFINITE.E5M2.F32.PACK_AB_MERGE_C R186, R9, R8, R186 ;  /* 0x0000000809ba723e */ /* 0x000fe200048060ba */
[----:B------:R-:W-:Y:S02]  /*65a0*/  HADD2.F32 R101, -RZ, R103.H0_H0 ;  /* 0x20000067ff657230 */ /* 0x000fe40000004100 */
[C---:B------:R-:W-:Y:S01]  /*65b0*/  FFMA R19, R81.reuse, R98, R19 ;  /* 0x0000006251137223 */ /* 0x040fe20000000013 */
[C---:B------:R-:W-:Y:S01]  /*65c0*/  FFMA R16, R81.reuse, R97, R16 ;  /* 0x0000006151107223 */ /* 0x040fe20000000010 */
[----:B------:R-:W-:Y:S01]  /*65d0*/  FFMA R17, R81, R100, R17 ;  /* 0x0000006451117223 */ /* 0x000fe20000000011 */
[C---:B------:R-:W-:Y:S01]  /*65e0*/  FMUL R18, R78.reuse, R22 ;  /* 0x000000164e127220 */ /* 0x040fe20000400000 */
[----:B------:R-:W-:Y:S01]  /*65f0*/  F2FP.F16.E5M2.UNPACK_B R135, R161 ;  /* 0x000000a1ff87723e */ /* 0x000fe200020004ff */
        /* <DEDUP_REMOVED lines=10> */
[----:B------:R1:W-:Y:S01]  /*66a0*/  STS.128 [R172+UR49+0x4200], R184 ;  /* 0x004200b8ac007988 */ /* 0x0003e20008000c31 */
[----:B------:R-:W-:Y:S01]  /*66b0*/  HADD2.F32 R136, -RZ, R135.H1_H1 ;  /* 0x30000087ff887230 */ /* 0x000fe20000004100 */
[----:B------:R-:W-:Y:S01]  /*66c0*/  F2FP.SATFINITE.E5M2.F32.PACK_AB_MERGE_C R196, R23, R18, RZ ;  /* 0x0000001217c4723e */ /* 0x000fe200048060ff */
[C---:B------:R-:W-:Y:S01]  /*66d0*/  FMUL R22, R78.reuse, R26 ;  /* 0x0000001a4e167220 */ /* 0x040fe20000400000 */
[C---:B------:R-:W-:Y:S01]  /*66e0*/  FMUL R27, R78.reuse, R27 ;  /* 0x0000001b4e1b7220 */ /* 0x040fe20000400000 */
[--C-:B------:R-:W-:Y:S01]  /*66f0*/  HADD2.F32 R107, -RZ, R109.reuse.H0_H0 ;  /* 0x2000006dff6b7230 */ /* 0x100fe20000004100 */
[----:B------:R-:W-:Y:S01]  /*6700*/  F2FP.SATFINITE.E5M2.F32.PACK_AB_MERGE_C R196, R17, R16, R196 ;  /* 0x0000001011c4723e */ /* 0x000fe200048060c4 */
[C---:B------:R-:W-:Y:S01]  /*6710*/  FFMA R22, R81.reuse, R103, R22 ;  /* 0x0000006751167223 */ /* 0x040fe20000000016 */
[C---:B------:R-:W-:Y:S01]  /*6720*/  FFMA R27, R81.reuse, R106, R27 ;  /* 0x0000006a511b7223 */ /* 0x040fe2000000001b */
[C---:B------:R-:W-:Y:S01]  /*6730*/  FFMA R24, R81.reuse, R105, R24 ;  /* 0x0000006951187223 */ /* 0x040fe20000000018 */
[----:B------:R-:W-:Y:S01]  /*6740*/  F2FP.F16.E5M2.UNPACK_B R137, R161.H1 ;  /* 0x000000a1ff89723e */ /* 0x000fe200030004ff */
[----:B------:R-:W-:Y:S02]  /*6750*/  HADD2.F32 R110, -RZ, R109.H1_H1 ;  /* 0x3000006dff6e7230 */ /* 0x000fe40000004100 */
[----:B------:R-:W-:Y:S01]  /*6760*/  FFMA R25, R81, R108, R25 ;  /* 0x0000006c51197223 */ /* 0x000fe20000000019 */
[----:B------:R-:W-:Y:S01]  /*6770*/  F2FP.SATFINITE.E5M2.F32.PACK_AB_MERGE_C R197, R27, R22, RZ ;  /* 0x000000161bc5723e */ /* 0x000fe200048060ff */
[----:B------:R-:W-:Y:S02]  /*6780*/  HADD2.F32 R109, -RZ, R111.H0_H0 ;  /* 0x2000006fff6d7230 */ /* 0x000fe40000004100 */
[C---:B------:R-:W-:Y:S01]  /*6790*/  FMUL R26, R78.reuse, R30 ;  /* 0x0000001e4e1a7220 */ /* 0x040fe20000400000 */
[C---:B------:R-:W-:Y:S01]  /*67a0*/  FMUL R31, R78.reuse, R31 ;  /* 0x0000001f4e1f7220 */ /* 0x040fe20000400000 */
[--C-:B------:R-:W-:Y:S01]  /*67b0*/  HADD2.F32 R111, -RZ, R113.reuse.H0_H0 ;  /* 0x20000071ff6f7230 */ /* 0x100fe20000004100 */
[----:B------:R-:W-:Y:S01]  /*67c0*/  F2FP.SATFINITE.E5M2.F32.PACK_AB_MERGE_C R197, R21, R20, R197 ;  /* 0x0000001415c5723e */ /* 0x000fe200048060c5 */
[C---:B------:R-:W-:Y:S01]  /*67d0*/  FFMA R26, R81.reuse, R107, R26 ;  /* 0x0000006b511a7223 */ /* 0x040fe2000000001a */
[C---:B------:R-:W-:Y:S01]  /*67e0*/  FFMA R31, R81.reuse, R110, R31 ;  /* 0x0000006e511f7223 */ /* 0x040fe2000000001f */
[C---:B------:R-:W-:Y:S01]  /*67f0*/  FFMA R28, R81.reuse, R109, R28 ;  /* 0x0000006d511c7223 */ /* 0x040fe2000000001c */
[----:B------:R-:W-:Y:S01]  /*6800*/  F2FP.F16.E5M2.UNPACK_B R139, R162 ;  /* 0x000000a2ff8b723e */ /* 0x000fe200020004ff */
[----:B------:R-:W-:Y:S02]  /*6810*/  HADD2.F32 R114, -RZ, R113.H1_H1 ;  /* 0x30000071ff727230 */ /* 0x000fe40000004100 */
[----:B------:R-:W-:Y:S01]  /*6820*/  FFMA R29, R81, R112, R29 ;  /* 0x00000070511d7223 */ /* 0x000fe2000000001d */
[----:B------:R-:W-:Y:S01]  /*6830*/  F2FP.SATFINITE.E5M2.F32.PACK_AB_MERGE_C R198, R31, R26, RZ ;  /* 0x0000001a1fc6723e */ /* 0x000fe200048060ff */
[----:B------:R-:W-:Y:S02]  /*6840*/  HADD2.F32 R113, -RZ, R115.H0_H0 ;  /* 0x20000073ff717230 */ /* 0x000fe40000004100 */
[C---:B------:R-:W-:Y:S01]  /*6850*/  FMUL R30, R78.reuse, R34 ;  /* 0x000000224e1e7220 */ /* 0x040fe20000400000 */
[----:B------:R-:W-:Y:S01]  /*6860*/  HADD2.F32 R140, -RZ, R139.H1_H1 ;  /* 0x3000008bff8c7230 */ /* 0x000fe20000004100 */
[----:B------:R-:W-:Y:S01]  /*6870*/  F2FP.SATFINITE.E5M2.F32.PACK_AB_MERGE_C R198, R25, R24, R198 ;  /* 0x0000001819c6723e */ /* 0x000fe200048060c6 */
[C---:B------:R-:W-:Y:S01]  /*6880*/  FMUL R35, R78.reuse, R35 ;  /* 0x000000234e237220 */ /* 0x040fe20000400000 */
[--C-:B------:R-:W-:Y:S02]  /*6890*/  HADD2.F32 R115, -RZ, R117.reuse.H0_H0 ;  /* 0x20000075ff737230 */ /* 0x100fe40000004100 */
[C---:B------:R-:W-:Y:S01]  /*68a0*/  FFMA R30, R81.reuse, R111, R30 ;  /* 0x0000006f511e7223 */ /* 0x040fe2000000001e */
[----:B------:R-:W-:Y:S02]  /*68b0*/  HADD2.F32 R118, -RZ, R117.H1_H1 ;  /* 0x30000075ff767230 */ /* 0x000fe40000004100 */
[C---:B------:R-:W-:Y:S01]  /*68c0*/  FFMA R35, R81.reuse, R114, R35 ;  /* 0x0000007251237223 */ /* 0x040fe20000000023 */
[C---:B------:R-:W-:Y:S01]  /*68d0*/  FFMA R32, R81.reuse, R113, R32 ;  /* 0x0000007151207223 */ /* 0x040fe20000000020 */
[----:B------:R-:W-:Y:S01]  /*68e0*/  F2FP.F16.E5M2.UNPACK_B R141, R162.H1 ;  /* 0x000000a2ff8d723e */ /* 0x000fe200030004ff */
[----:B------:R-:W-:Y:S01]  /*68f0*/  FFMA R33, R81, R116, R33 ;  /* 0x0000007451217223 */ /* 0x000fe20000000021 */
[----:B------:R-:W-:Y:S01]  /*6900*/  HADD2.F32 R117, -RZ, R119.H0_H0 ;  /* 0x20000077ff757230 */ /* 0x000fe20000004100 */
        /* <DEDUP_REMOVED lines=9> */
[----:B------:R1:W-:Y:S01]  /*69a0*/  STS.128 [R204+0x4010], R196 ;  /* 0x004010c4cc007388 */ /* 0x0003e20000000c00 */
[----:B------:R-:W-:Y:S01]  /*69b0*/  FFMA R37, R81, R120, R37 ;  /* 0x0000007851257223 */ /* 0x000fe20000000025 */
[----:B------:R-:W-:Y:S01]  /*69c0*/  F2FP.SATFINITE.E5M2.F32.PACK_AB_MERGE_C R200, R39, R34, RZ ;  /* 0x0000002227c8723e */ /* 0x000fe200048060ff */
[----:B------:R-:W-:Y:S02]  /*69d0*/  HADD2.F32 R122, -RZ, R121.H1_H1 ;  /* 0x30000079ff7a7230 */ /* 0x000fe40000004100 */
[C---:B------:R-:W-:Y:S01]  /*69e0*/  FMUL R38, R78.reuse, R42 ;  /* 0x0000002a4e267220 */ /* 0x040fe20000400000 */
[----:B------:R-:W-:Y:S01]  /*69f0*/  HADD2.F32 R121, -RZ, R123.H0_H0 ;  /* 0x2000007bff797230 */ /* 0x000fe20000004100 */
[----:B------:R-:W-:Y:S01]  /*6a00*/  F2FP.SATFINITE.E5M2.F32.PACK_AB_MERGE_C R200, R33, R32, R200 ;  /* 0x0000002021c8723e */ /* 0x000fe200048060c8 */
[----:B------:R-:W-:Y:S02]  /*6a10*/  HADD2.F32 R144, -RZ, R143.H1_H1 ;  /* 0x3000008fff907230 */ /* 0x000fe40000004100 */
[C---:B------:R-:W-:Y:S01]  /*6a20*/  FFMA R38, R81.reuse, R119, R38 ;  /* 0x0000007751267223 */ /* 0x040fe20000000026 */
[C---:B------:R-:W-:Y:S01]  /*6a30*/  FMUL R43, R78.reuse, R43 ;  /* 0x0000002b4e2b7220 */ /* 0x040fe20000400000 */
[--C-:B------:R-:W-:Y:S02]  /*6a40*/  HADD2.F32 R123, -RZ, R125.reuse.H0_H0 ;  /* 0x2000007dff7b7230 */ /* 0x100fe40000004100 */
[C---:B------:R-:W-:Y:S01]  /*6a50*/  FMUL R42, R78.reuse, R46 ;  /* 0x0000002e4e2a7220 */ /* 0x040fe20000400000 */
[----:B------:R-:W-:Y:S02]  /*6a60*/  HADD2.F32 R126, -RZ, R125.H1_H1 ;  /* 0x3000007dff7e7230 */ /* 0x000fe40000004100 */
[C---:B------:R-:W-:Y:S01]  /*6a70*/  FFMA R43, R81.reuse, R122, R43 ;  /* 0x0000007a512b7223 */ /* 0x040fe2000000002b */
[----:B------:R-:W-:Y:S01]  /*6a80*/  F2FP.F16.E5M2.UNPACK_B R145, R163.H1 ;  /* 0x000000a3ff91723e */ /* 0x000fe200030004ff */
[C---:B------:R-:W-:Y:S01]  /*6a90*/  FFMA R40, R81.reuse, R121, R40 ;  /* 0x0000007951287223 */ /* 0x040fe20000000028 */
[----:B------:R-:W-:Y:S01]  /*6aa0*/  FFMA R41, R81, R124, R41 ;  /* 0x0000007c51297223 */ /* 0x000fe20000000029 */
[----:B------:R-:W-:Y:S01]  /*6ab0*/  ISETP.NE.AND P0, PT, R193, RZ, PT ;  /* 0x000000ffc100720c */ /* 0x000fe20003f05270 */
[----:B------:R-:W-:Y:S01]  /*6ac0*/  HADD2.F32 R125, -RZ, R127.H0_H0 ;  /* 0x2000007fff7d7230 */ /* 0x000fe20000004100 */
[----:B------:R-:W-:Y:S01]  /*6ad0*/  F2FP.SATFINITE.E5M2.F32.PACK_AB_MERGE_C R201, R43, R38, RZ ;  /* 0x000000262bc9723e */ /* 0x000fe200048060ff */
[----:B------:R-:W-:Y:S01]  /*6ae0*/  FFMA R42, R81, R123, R42 ;  /* 0x0000007b512a7223 */ /* 0x000fe2000000002a */
[C---:B------:R-:W-:Y:S01]  /*6af0*/  FMUL R47, R78.reuse, R47 ;  /* 0x0000002f4e2f7220 */ /* 0x040fe20000400000 */
[--C-:B------:R-:W-:Y:S01]  /*6b00*/  HADD2.F32 R127, -RZ, R129.reuse.H0_H0 ;  /* 0x20000081ff7f7230 */ /* 0x100fe20000004100 */
[----:B------:R-:W-:Y:S01]  /*6b10*/  F2FP.SATFINITE.E5M2.F32.PACK_AB_MERGE_C R201, R37, R36, R201 ;  /* 0x0000002425c9723e */ /* 0x000fe200048060c9 */
[----:B------:R-:W-:Y:S02]  /*6b20*/  HADD2.F32 R130, -RZ, R129.H1_H1 ;  /* 0x30000081ff827230 */ /* 0x000fe40000004100 */
[C---:B------:R-:W-:Y:S01]  /*6b30*/  FFMA R47, R81.reuse, R126, R47 ;  /* 0x0000007e512f7223 */ /* 0x040fe2000000002f */
[C---:B------:R-:W-:Y:S01]  /*6b40*/  FFMA R44, R81.reuse, R125, R44 ;  /* 0x0000007d512c7223 */ /* 0x040fe2000000002c */
[C---:B------:R-:W-:Y:S01]  /*6b50*/  FFMA R45, R81.reuse, R128, R45 ;  /* 0x00000080512d7223 */ /* 0x040fe2000000002d */
[----:B------:R-:W-:Y:S02]  /*6b60*/  HADD2.F32 R129, -RZ, R131.H0_H0 ;  /* 0x20000083ff817230 */ /* 0x000fe40000004100 */
[C---:B------:R-:W-:Y:S01]  /*6b70*/  FMUL R46, R78.reuse, R50 ;  /* 0x000000324e2e7220 */ /* 0x040fe20000400000 */
[C---:B------:R-:W-:Y:S01]  /*6b80*/  FMUL R51, R78.reuse, R51 ;  /* 0x000000334e337220 */ /* 0x040fe20000400000 */
[--C-:B------:R-:W-:Y:S02]  /*6b90*/  HADD2.F32 R131, -RZ, R133.reuse.H0_H0 ;  /* 0x20000085ff837230 */ /* 0x100fe40000004100 */
[C---:B------:R-:W-:Y:S01]  /*6ba0*/  FMUL R50, R78.reuse, R54 ;  /* 0x000000364e327220 */ /* 0x040fe20000400000 */
[C---:B------:R-:W-:Y:S01]  /*6bb0*/  FFMA R46, R81.reuse, R127, R46 ;  /* 0x0000007f512e7223 */ /* 0x040fe2000000002e */
[----:B------:R-:W-:Y:S02]  /*6bc0*/  HADD2.F32 R134, -RZ, R133.H1_H1 ;  /* 0x30000085ff867230 */ /* 0x000fe40000004100 */
[C---:B------:R-:W-:Y:S01]  /*6bd0*/  FFMA R51, R81.reuse, R130, R51 ;  /* 0x0000008251337223 */ /* 0x040fe20000000033 */
[----:B------:R-:W-:Y:S02]  /*6be0*/  HADD2.F32 R133, -RZ, R135.H0_H0 ;  /* 0x20000087ff857230 */ /* 0x000fe40000004100 */
[C---:B------:R-:W-:Y:S01]  /*6bf0*/  FMUL R55, R78.reuse, R55 ;  /* 0x000000374e377220 */ /* 0x040fe20000400000 */
[C---:B------:R-:W-:Y:S01]  /*6c00*/  FFMA R48, R81.reuse, R129, R48 ;  /* 0x0000008151307223 */ /* 0x040fe20000000030 */
[C---:B------:R-:W-:Y:S01]  /*6c10*/  FFMA R49, R81.reuse, R132, R49 ;  /* 0x0000008451317223 */ /* 0x040fe20000000031 */
[--C-:B------:R-:W-:Y:S02]  /*6c20*/  HADD2.F32 R135, -RZ, R137.reuse.H0_H0 ;  /* 0x20000089ff877230 */ /* 0x100fe40000004100 */
[C---:B------:R-:W-:Y:S01]  /*6c30*/  FFMA R50, R81.reuse, R131, R50 ;  /* 0x0000008351327223 */ /* 0x040fe20000000032 */
[----:B------:R-:W-:Y:S02]  /*6c40*/  HADD2.F32 R138, -RZ, R137.H1_H1 ;  /* 0x30000089ff8a7230 */ /* 0x000fe40000004100 */
[C---:B------:R-:W-:Y:S01]  /*6c50*/  FMUL R54, R78.reuse, R58 ;  /* 0x0000003a4e367220 */ /* 0x040fe20000400000 */
[----:B------:R-:W-:Y:S02]  /*6c60*/  HADD2.F32 R137, -RZ, R139.H0_H0 ;  /* 0x2000008bff897230 */ /* 0x000fe40000004100 */
[C---:B------:R-:W-:Y:S01]  /*6c70*/  FFMA R55, R81.reuse, R134, R55 ;  /* 0x0000008651377223 */ /* 0x040fe20000000037 */
        /* <DEDUP_REMOVED lines=16> */
[----:B------:R-:W-:Y:S01]  /*6d80*/  FFMA R63, R81, R142, R63 ;  /* 0x0000008e513f7223 */ /* 0x000fe2000000003f */
[----:B------:R-:W-:Y:S01]  /*6d90*/  FMUL R67, R78, R67 ;  /* 0x000000434e437220 */ /* 0x000fe20000400000 */
[----:B------:R-:W-:Y:S01]  /*6da0*/  F2FP.SATFINITE.E5M2.F32.PACK_AB_MERGE_C R202, R47, R42, RZ ;  /* 0x0000002a2fca723e */ /* 0x000fe200048060ff */
[----:B------:R-:W-:Y:S01]  /*6db0*/  FFMA R60, R81, R141, R60 ;  /* 0x0000008d513c7223 */ /* 0x000fe2000000003c */
[----:B------:R-:W-:Y:S01]  /*6dc0*/  F2FP.SATFINITE.E5M2.F32.PACK_AB_MERGE_C R203, R51, R46, RZ ;  /* 0x0000002e33cb723e */ /* 0x000fe200048060ff */
[C---:B------:R-:W-:Y:S01]  /*6dd0*/  FFMA R61, R81.reuse, R144, R61 ;  /* 0x00000090513d7223 */ /* 0x040fe2000000003d */
[C---:B------:R-:W-:Y:S01]  /*6de0*/  FFMA R62, R81.reuse, R143, R62 ;  /* 0x0000008f513e7223 */ /* 0x040fe2000000003e */
[----:B------:R-:W-:Y:S01]  /*6df0*/  FFMA R67, R81, R146, R67 ;  /* 0x0000009251437223 */ /* 0x000fe20000000043 */
[----:B------:R-:W-:Y:S02]  /*6e00*/  F2FP.SATFINITE.E5M2.F32.PACK_AB_MERGE_C R202, R41, R40, R202 ;  /* 0x0000002829ca723e */ /* 0x000fe400048060ca */
[----:B------:R-:W-:Y:S02]  /*6e10*/  F2FP.SATFINITE.E5M2.F32.PACK_AB_MERGE_C R203, R45, R44, R203 ;  /* 0x0000002c2dcb723e */ /* 0x000fe400048060cb */
[----:B------:R-:W-:Y:S02]  /*6e20*/  F2FP.SATFINITE.E5M2.F32.PACK_AB_MERGE_C R212, R55, R50, RZ ;  /* 0x0000003237d4723e */ /* 0x000fe400048060ff */
[----:B------:R-:W-:Y:S01]  /*6e30*/  F2FP.SATFINITE.E5M2.F32.PACK_AB_MERGE_C R213, R59, R54, RZ ;  /* 0x000000363bd5723e */ /* 0x000fe200048060ff */
[----:B------:R1:W-:Y:S01]  /*6e40*/  STS.128 [R206+0x4020], R200 ;  /* 0x004020c8ce007388 */ /* 0x0003e20000000c00 */
[----:B------:R-:W-:Y:S02]  /*6e50*/  F2FP.SATFINITE.E5M2.F32.PACK_AB_MERGE_C R214, R63, R58, RZ ;  /* 0x0000003a3fd6723e */ /* 0x000fe400048060ff */
[----:B------:R-:W-:Y:S02]  /*6e60*/  F2FP.SATFINITE.E5M2.F32.PACK_AB_MERGE_C R215, R67, R62, RZ ;  /* 0x0000003e43d7723e */ /* 0x000fe400048060ff */
[----:B------:R-:W-:Y:S02]  /*6e70*/  F2FP.SATFINITE.E5M2.F32.PACK_AB_MERGE_C R212, R49, R48, R212 ;  /* 0x0000003031d4723e */ /* 0x000fe400048060d4 */
[----:B------:R-:W-:Y:S02]  /*6e80*/  F2FP.SATFINITE.E5M2.F32.PACK_AB_MERGE_C R213, R53, R52, R213 ;  /* 0x0000003435d5723e */ /* 0x000fe400048060d5 */
[----:B------:R-:W-:Y:S02]  /*6e90*/  F2FP.SATFINITE.E5M2.F32.PACK_AB_MERGE_C R214, R57, R56, R214 ;  /* 0x0000003839d6723e */ /* 0x000fe400048060d6 */
[----:B------:R-:W-:Y:S02]  /*6ea0*/  F2FP.SATFINITE.E5M2.F32.PACK_AB_MERGE_C R215, R61, R60, R215 ;  /* 0x0000003c3dd7723e */ /* 0x000fe400048060d7 */
[----:B------:R-:W-:Y:S02]  /*6eb0*/  LEA R210, R181, UR49, 0x3 ;  /* 0x00000031b5d27c11 */ /* 0x000fe4000f8e18ff */
[----:B------:R-:W-:Y:S01]  /*6ec0*/  @P6 SHF.L.U32 R221, R180, 0x1f, RZ ;  /* 0x0000001fb4dd6819 */ /* 0x000fe200000006ff */
[----:B------:R1:W-:Y:S01]  /*6ed0*/  STS.128 [R205+0x4010], R212 ;  /* 0x004010d4cd007388 */ /* 0x0003e20000000c00 */
[----:B------:R-:W-:Y:S01]  /*6ee0*/  @!PT LDS RZ, [RZ] ;  /* 0x00000000fffff984 */ /* 0x000fe20000000800 */
[----:B------:R-:W-:Y:S01]  /*6ef0*/  @!PT LDS RZ, [RZ] ;  /* 0x00000000fffff984 */ /* 0x000fe20000000800 */
[----:B------:R-:W-:Y:S01]  /*6f00*/  @!PT LDS RZ, [RZ] ;  /* 0x00000000fffff984 */ /* 0x000fe20000000800 */
[----:B------:R-:W-:Y:S01]  /*6f10*/  @!PT LDS RZ, [RZ] ;  /* 0x00000000fffff984 */ /* 0x000fe20000000800 */
[----:B------:R2:W-:Y:S07]  /*6f20*/  MEMBAR.ALL.CTA ;  /* 0x0000000000007992 */ /* 0x0005ee0000008000 */
[----:B--2---:R-:W2:Y:S02]  /*6f30*/  FENCE.VIEW.ASYNC.S ;  /* 0x00000000000073c6 */ /* 0x004ea40000000000 */
[----:B--2---:R-:W-:Y:S06]  /*6f40*/  BAR.SYNC.DEFER_BLOCKING 0x1, 0x80 ;  /* 0x0042000000007b1d */ /* 0x004fec0000010000 */
[----:B------:R-:W-:Y:S05]  /*6f50*/  @P0 BRA `(.L_x_105) ;  /* 0x0000000000280947 */ /* 0x000fea0003800000 */
[----:B------:R-:W-:Y:S02]  /*6f60*/  UIADD3 UR4, UPT, UPT, UR49, 0x4200, URZ ;  /* 0x0000420031047890 */ /* 0x000fe4000fffe0ff */
[----:B------:R-:W-:Y:S01]  /*6f70*/  UIADD3 UR6, UP0, UPT, UR52, 0x680, URZ ;  /* 0x0000068034067890 */ /* 0x000fe2000ff1e0ff */
[----:B------:R-:W-:Y:S03]  /*6f80*/  UMOV UR43, UR36 ;  /* 0x00000024002b7c82 */ /* 0x000fe60008000000 */
[----:B------:R-:W-:Y:S01]  /*6f90*/  MOV R192, UR4 ;  /* 0x0000000400c07c02 */ /* 0x000fe20008000f00 */
[----:B------:R-:W-:Y:S03]  /*6fa0*/  UIADD3.X UR7, UPT, UPT, URZ, UR53, URZ, UP0, !UPT ;  /* 0x00000035ff077290 */ /* 0x000fe600087fe4ff */
[----:B------:R-:W-:Y:S11]  /*6fb0*/  R2UR UR40, R192 ;  /* 0x00000000c02872ca */ /* 0x000ff600000e0000 */
[----:B------:R-:W-:Y:S02]  /*6fc0*/  @!UPT UIADD3 URZ, UPT, UPT, URZ, URZ, URZ ;  /* 0x000000fffffff290 */ /* 0x000fe4000fffe0ff */
[----:B------:R2:W-:Y:S01]  /*6fd0*/  UTMASTG.3D [UR40], [UR6] ;  /* 0x00000028060073b5 */ /* 0x0005e20008010000 */
[----:B------:R0:W-:Y:S01]  /*6fe0*/  UTMACMDFLUSH ;  /* 0x00000000000079b7 */ /* 0x0001e20000000000 */
[----:B--2---:R-:W-:Y:S04]  /*6ff0*/  DEPBAR.LE SB0, 0x1 ;  /* 0x000080400000791a */ /* 0x004fe80000000000 */
.L_x_105:
[----:B------:R-:W-:Y:S05]  /*7000*/  BSYNC.RECONVERGENT B0 ;  /* 0x0000000000007941 */ /* 0x000fea0003800200 */
.L_x_104:
[----:B------:R-:W-:Y:S06]  /*7010*/  BAR.SYNC.DEFER_BLOCKING 0x1, 0x80 ;  /* 0x0042000000007b1d */ /* 0x000fec0000010000 */
[----:B------:R-:W2:Y:S01]  /*7020*/  @P6 SYNCS.PHASECHK.TRANS64.TRYWAIT P0, [R210+URZ+0xc0], R221 ;  /* 0x0000c0ddd20065a7 */ /* 0x000ea200080011ff */
[----:B------:R-:W-:Y:S01]  /*7030*/  BSSY B1, `(.L_x_106) ;  /* 0x0000023000017945 */ /* 0x000fe20003800000 */
[----:B--2---:R-:W-:Y:S03]  /*7040*/  @P6 SEL R208, RZ, 0x1, !P0 ;  /* 0x00000001ffd06807 */ /* 0x004fe60004000000 */
[----:B------:R-:W-:Y:S05]  /*7050*/  @!P6 BRA `(.L_x_107) ;  /* 0x000000000080e947 */ /* 0x000fea0003800000 */
[----:B------:R-:W-:Y:S01]  /*7060*/  ISETP.NE.AND P1, PT, R209, RZ, PT ;  /* 0x000000ffd100720c */ /* 0x000fe20003f25270 */
[----:B------:R-:W-:Y:S01]  /*7070*/  BSSY B0, `(.L_x_108) ;  /* 0x000000a000007945 */ /* 0x000fe20003800000 */
[----:B------:R-:W-:Y:S11]  /*7080*/  ISETP.NE.AND P0, PT, R208, RZ, PT ;  /* 0x000000ffd000720c */ /* 0x000ff60003f05270 */
[----:B------:R-:W-:Y:S04]  /*7090*/  @P1 IMAD R0, R181, 0x2000, R190 ;  /* 0x00002000b5001824 */ /* 0x000fe800078e02be */
[C---:B------:R-:W-:Y:S01]  /*70a0*/  @P1 IMAD.IADD R2, R0.reuse, 0x1, R211 ;  /* 0x0000000100021824 */ /* 0x040fe200078e02d3 */
[----:B------:R-:W-:Y:S03]  /*70b0*/  @P1 IADD3 R219, PT, PT, R0, R219, RZ ;  /* 0x000000db00db1210 */ /* 0x000fe60007ffe0ff */
[----:B------:R-:W-:Y:S01]  /*70c0*/  @P1 IMAD.IADD R217, R217, 0x1, R2 ;  /* 0x00000001d9d91824 */ /* 0x000fe200078e0202 */
[----:B------:R-:W-:Y:S06]  /*70d0*/  @P0 BRA `(.L_x_109) ;  /* 0x00000000000c0947 */ /* 0x000fec0003800000 */
[----:B------:R-:W-:Y:S04]  /*70e0*/  SHF.L.U32 R3, R180, 0x1f, RZ ;  /* 0x0000001fb4037819 */ /* 0x000fe800000006ff */
[----:B------:R-:W2:Y:S02]  /*70f0*/  SYNCS.PHASECHK.TRANS64.TRYWAIT P0, [R210+URZ+0xc0], R3 ;  /* 0x0000c003d20075a7 */ /* 0x000ea400080011ff */
[----:B--2---:R-:W-:Y:S05]  /*7100*/  @!P0 BRA `(.L_x_110) ;  /* 0x0000002000788947 */ /* 0x004fea0003800000 */
.L_x_109:
[----:B------:R-:W-:Y:S05]  /*7110*/  BSYNC B0 ;  /* 0x0000000000007941 */ /* 0x000fea0003800000 */
.L_x_108:
[----:B------:R-:W-:Y:S01]  /*7120*/  ISETP.NE.AND P0, PT, R209, RZ, PT ;  /* 0x000000ffd100720c */ /* 0x000fe20003f05270 */
[----:B--2---:R-:W-:Y:S02]  /*7130*/  VIADD R210, R210, 0xd0 ;  /* 0x000000d0d2d27836 */ /* 0x004fe40000000000 */
[----:B------:R-:W-:Y:S02]  /*7140*/  IMAD.U32 R3, RZ, RZ, UR37 ;  /* 0x00000025ff037e24 */ /* 0x000fe4000f8e00ff */
[----:B------:R-:W-:Y:S03]  /*7150*/  VIADD R181, R181, 0x1 ;  /* 0x00000001b5b57836 */ /* 0x000fe60000000000 */
[----:B------:R-:W-:Y:S05]  /*7160*/  PRMT R3, R3, 0x654, R210 ;  /* 0x0000065403037816 */ /* 0x000fea00000000d2 */
[----:B------:R2:W3:Y:S04]  /*7170*/  @P0 LDS.128 R148, [R0] ;  /* 0x0000000000940984 */ /* 0x0004e80000000c00 */
[----:B------:R2:W4:Y:S04]  /*7180*/  @P0 LDS.128 R152, [R2+0x10] ;  /* 0x0000100002980984 */ /* 0x0005280000000c00 */
        /* <DEDUP_REMOVED lines=9> */
[----:B------:R-:W-:Y:S01]  /*7220*/  SEL R181, R181, RZ, P0 ;  /* 0x000000ffb5b57207 */ /* 0x000fe20000000000 */
[----:B-----5:R5:W-:Y:S02]  /*7230*/  SYNCS.ARRIVE.TRANS64.RED.A1T0 RZ, [R3+URZ], RZ ;  /* 0x000000ff03ff79a7 */ /* 0x020be400081004ff */
[----:B-----5:R-:W-:Y:S04]  /*7240*/  SEL R3, RZ, 0x1, P0 ;  /* 0x00000001ff037807 */ /* 0x020fe80000000000 */
[----:B--234-:R-:W-:Y:S02]  /*7250*/  LOP3.LUT R180, R180, R3, RZ, 0x3c, !PT ;  /* 0x00000003b4b47212 */ /* 0x01cfe400078e3cff */
.L_x_107:
[----:B------:R-:W-:Y:S05]  /*7260*/  BSYNC B1 ;  /* 0x0000000000017941 */ /* 0x000fea0003800000 */
.L_x_106:
[----:B------:R-:W-:Y:S05]  /*7270*/  VIADD R0, R80, 0x40 ;  /* 0x0000004050007836 */ /* 0x000fea0000000000 */
[----:B------:R-:W-:Y:S04]  /*7280*/  SHF.R.U32.HI R0, RZ, 0x15, R0 ;  /* 0x00000015ff007819 */ /* 0x000fe80000011600 */
[----:B------:R-:W-:Y:S11]  /*7290*/  LOP3.LUT P0, RZ, R0, 0x3, R173, 0x48, !PT ;  /* 0x0000000300ff7812 */ /* 0x000ff600078048ad */
[----:B------:R-:W-:Y:S02]  /*72a0*/  @!UPT UIADD3 URZ, UPT, UPT, URZ, URZ, URZ ;  /* 0x000000fffffff290 */ /* 0x000fe4000fffe0ff */
[----:B------:R-:W-:Y:S05]  /*72b0*/  @!P0 BRA `(.L_x_111) ;  /* 0x0000000000408947 */ /* 0x000fea0003800000 */
[----:B------:R-:W2:Y:S01]  /*72c0*/  LDCU.64 UR8, c[0x4][0x70] ;  /* 0x01000e00ff0877ac */ /* 0x000ea20008000a00 */
[----:B------:R-:W-:Y:S01]  /*72d0*/  MOV R3, 0x0 ;  /* 0x0000000000037802 */ /* 0x000fe20000000f00 */
[----:B------:R-:W-:Y:S02]  /*72e0*/  HFMA2 R12, -RZ, RZ, 0, 5.9604644775390625e-08 ;  /* 0x00000001ff0c7431 */ /* 0x000fe400000001ff */
[----:B------:R-:W-:Y:S02]  /*72f0*/  IMAD.MOV.U32 R8, RZ, RZ, 0x192 ;  /* 0x00000192ff087424 */ /* 0x000fe400078e00ff */
[----:B------:R-:W-:Y:S01]  /*7300*/  IMAD.MOV.U32 R13, RZ, RZ, RZ ;  /* 0x000000ffff0d7224 */ /* 0x000fe200078e00ff */
[----:B------:R-:W3:Y:S01]  /*7310*/  LDCU.64 UR6, c[0x4][0x78] ;  /* 0x01000f00ff0677ac */ /* 0x000ee20008000a00 */
[----:B------:R-:W4:Y:S01]  /*7320*/  LDC.64 R2, c[0x4][R3] ;  /* 0x0100000003027b82 */ /* 0x000f220000000a00 */
[----:B------:R-:W5:Y:S01]  /*7330*/  LDCU.64 UR4, c[0x4][0x10] ;  /* 0x01000200ff0477ac */ /* 0x000f620008000a00 */
[----:B--2---:R-:W-:Y:S01]  /*7340*/  MOV R5, UR9 ;  /* 0x0000000900057c02 */ /* 0x004fe20008000f00 */
[----:B------:R-:W-:Y:S01]  /*7350*/  IMAD.U32 R4, RZ, RZ, UR8 ;  /* 0x00000008ff047e24 */ /* 0x000fe2000f8e00ff */
[----:B---3--:R-:W-:Y:S01]  /*7360*/  MOV R7, UR7 ;  /* 0x0000000700077c02 */ /* 0x008fe20008000f00 */
[----:B------:R-:W-:Y:S01]  /*7370*/  IMAD.U32 R6, RZ, RZ, UR6 ;  /* 0x00000006ff067e24 */ /* 0x000fe2000f8e00ff */
[----:B-----5:R-:W-:Y:S01]  /*7380*/  MOV R11, UR5 ;  /* 0x00000005000b7c02 */ /* 0x020fe20008000f00 */
[----:B------:R-:W-:Y:S02]  /*7390*/  IMAD.U32 R10, RZ, RZ, UR4 ;  /* 0x00000004ff0a7e24 */ /* 0x000fe4000f8e00ff */
[----:B------:R-:W-:Y:S07]  /*73a0*/  LEPC R20, `(.L_x_111) ;  /* 0x000000001014794e */ /* 0x000fee0000000000 */
[----:B-1--4-:R-:W-:Y:S05]  /*73b0*/  CALL.ABS.NOINC R2 ;  /* 0x0000000002007343 */ /* 0x012fea0003c00000 */
.L_x_111:
[----:B------:R-:W-:Y:S01]  /*73c0*/  ISETP.NE.AND P0, PT, R193, RZ, PT ;  /* 0x000000ffc100720c */ /* 0x000fe20003f05270 */
[----:B------:R-:W-:Y:S05]  /*73d0*/  WARPSYNC.ALL ;  /* 0x0000000000007948 */ /* 0x000fea0003800000 */
[----:B------:R-:W-:Y:S01]  /*73e0*/  R2UR UR4, R80 ;  /* 0x00000000500472ca */ /* 0x000fe200000e0000 */
[----:B------:R-:W-:Y:S01]  /*73f0*/  BSSY.RECONVERGENT B0, `(.L_x_112) ;  /* 0x000011d000007945 */ /* 0x000fe20003800200 */
[----:B------:R-:W-:Y:S02]  /*7400*/  F2FP.F16.E5M2.UNPACK_B R11, R149 ;  /* 0x00000095ff0b723e */ /* 0x000fe400020004ff */
[----:B------:R-:W-:Y:S02]  /*7410*/  F2FP.F16.E5M2.UNPACK_B R10, R150 ;  /* 0x00000096ff0a723e */ /* 0x000fe400020004ff */
[----:B------:R-:W-:Y:S01]  /*7420*/  F2FP.F16.E5M2.UNPACK_B R9, R151 ;  /* 0x00000097ff09723e */ /* 0x000fe200020004ff */
[--C-:B------:R-:W-:Y:S01]  /*7430*/  HADD2.F32 R83, -RZ, R11.reuse.H0_H0 ;  /* 0x2000000bff537230 */ /* 0x100fe20000004100 */
[----:B------:R-:W-:Y:S01]  /*7440*/  F2FP.F16.E5M2.UNPACK_B R8, R152 ;  /* 0x00000098ff08723e */ /* 0x000fe200020004ff */
[----:B------:R-:W-:Y:S01]  /*7450*/  HADD2.F32 R84, -RZ, R11.H1_H1 ;  /* 0x3000000bff547230 */ /* 0x000fe20000004100 */
[----:B------:R-:W-:Y:S01]  /*7460*/  F2FP.F16.E5M2.UNPACK_B R7, R153 ;  /* 0x00000099ff07723e */ /* 0x000fe200020004ff */
[--C-:B------:R-:W-:Y:S01]  /*7470*/  HADD2.F32 R87, -RZ, R10.reuse.H0_H0 ;  /* 0x2000000aff577230 */ /* 0x100fe20000004100 */
[----:B------:R-:W-:Y:S01]  /*7480*/  F2FP.F16.E5M2.UNPACK_B R6, R154 ;  /* 0x0000009aff06723e */ /* 0x000fe200020004ff */
[----:B------:R-:W-:Y:S01]  /*7490*/  HADD2.F32 R88, -RZ, R10.H1_H1 ;  /* 0x3000000aff587230 */ /* 0x000fe20000004100 */
[----:B------:R-:W-:Y:S01]  /*74a0*/  F2FP.F16.E5M2.UNPACK_B R5, R155 ;  /* 0x0000009bff05723e */ /* 0x000fe200020004ff */
[--C-:B------:R-:W-:Y:S01]  /*74b0*/  HADD2.F32 R91, -RZ, R9.reuse.H0_H0 ;  /* 0x20000009ff5b7230 */ /* 0x100fe20000004100 */
[----:B-1----:R-:W-:Y:S01]  /*74c0*/  F2FP.F16.E5M2.UNPACK_B R4, R156 ;  /* 0x0000009cff04723e */ /* 0x002fe200020004ff */
[----:B------:R-:W-:Y:S01]  /*74d0*/  HADD2.F32 R92, -RZ, R9.H1_H1 ;  /* 0x30000009ff5c7230 */ /* 0x000fe20000004100 */
[-C--:B------:R-:W-:Y:S01]  /*74e0*/  F2FP.F16.E5M2.UNPACK_B R2, R148.reuse ;  /* 0x00000094ff02723e */ /* 0x080fe200020004ff */
[--C-:B------:R-:W-:Y:S01]  /*74f0*/  HADD2.F32 R95, -RZ, R8.reuse.H0_H0 ;  /* 0x20000008ff5f7230 */ /* 0x100fe20000004100 */
[----:B------:R-:W-:Y:S01]  /*7500*/  F2FP.F16.E5M2.UNPACK_B R148, R148.H1 ;  /* 0x00000094ff94723e */ /* 0x000fe200030004ff */
[----:B------:R-:W-:Y:S01]  /*7510*/  HADD2.F32 R97, -RZ, R8.H1_H1 ;  /* 0x30000008ff617230 */ /* 0x000fe20000004100 */
[----:B------:R-:W-:Y:S01]  /*7520*/  F2FP.F16.E5M2.UNPACK_B R149, R149.H1 ;  /* 0x00000095ff95723e */ /* 0x000fe200030004ff */
[--C-:B------:R-:W-:Y:S01]  /*7530*/  HADD2.F32 R98, -RZ, R7.reuse.H0_H0 ;  /* 0x20000007ff627230 */ /* 0x100fe20000004100 */
[----:B------:R-:W-:Y:S01]  /*7540*/  F2FP.F16.E5M2.UNPACK_B R150, R150.H1 ;  /* 0x00000096ff96723e */ /* 0x000fe200030004ff */
[----:B------:R-:W-:Y:S01]  /*7550*/  HADD2.F32 R101, -RZ, R7.H1_H1 ;  /* 0x30000007ff657230 */ /* 0x000fe20000004100 */
[----:B------:R-:W-:Y:S01]  /*7560*/  F2FP.F16.E5M2.UNPACK_B R151, R151.H1 ;  /* 0x00000097ff97723e */ /* 0x000fe200030004ff */
[--C-:B------:R-:W-:Y:S01]  /*7570*/  HADD2.F32 R102, -RZ, R6.reuse.H0_H0 ;  /* 0x20000006ff667230 */ /* 0x100fe20000004100 */
[----:B------:R-:W-:Y:S01]  /*7580*/  F2FP.F16.E5M2.UNPACK_B R138, R163 ;  /* 0x000000a3ff8a723e */ /* 0x000fe200020004ff */
[----:B------:R-:W-:Y:S01]  /*7590*/  HADD2.F32 R105, -RZ, R6.H1_H1 ;  /* 0x30000006ff697230 */ /* 0x000fe20000004100 */
[----:B------:R-:W-:Y:S01]  /*75a0*/  R2UR UR5, R207 ;  /* 0x00000000cf0572ca */ /* 0x000fe200000e0000 */
        /* <DEDUP_REMOVED lines=8> */
[----:B------:R-:W1:Y:S01]  /*7630*/  LDTM.x64 R4, tmem[UR4+0x40] ;  /* 0x00004004000479ee */ /* 0x000e620008340000 */
[--C-:B------:R-:W-:Y:S01]  /*7640*/  HADD2.F32 R0, -RZ, R2.reuse.H0_H0 ;  /* 0x20000002ff007230 */ /* 0x100fe20000004100 */
[----:B------:R-:W-:Y:S01]  /*7650*/  NOP ;  /* 0x0000000000007918 */ /* 0x000fe20000000000 */
[----:B------:R-:W-:Y:S01]  /*7660*/  HADD2.F32 R2, -RZ, R2.H1_H1 ;  /* 0x30000002ff027230 */ /* 0x000fe20000004100 */
[----:B------:R-:W-:Y:S01]  /*7670*/  UIADD3 UR5, UPT, UPT, UR5, 0x130, URZ ;  /* 0x0000013005057890 */ /* 0x000fe2000fffe0ff */
[--C-:B------:R-:W-:Y:S01]  /*7680*/  HADD2.F32 R86, -RZ, R149.reuse.H1_H1 ;  /* 0x30000095ff567230 */ /* 0x100fe20000004100 */
[----:B------:R-:W-:Y:S01]  /*7690*/  F2FP.F16.E5M2.UNPACK_B R132, R161 ;  /* 0x000000a1ff84723e */ /* 0x000fe200020004ff */
[--C-:B------:R-:W-:Y:S01]  /*76a0*/  HADD2.F32 R114, -RZ, R116.reuse.H0_H0 ;  /* 0x20000074ff727230 */ /* 0x100fe20000004100 */
[----:B------:R-:W-:Y:S01]  /*76b0*/  UPRMT UR5, UR37, 0x654, UR5 ;  /* 0x0000065425057896 */ /* 0x000fe20008000005 */
[----:B------:R-:W-:Y:S01]  /*76c0*/  HADD2.F32 R117, -RZ, R116.H1_H1 ;  /* 0x30000074ff757230 */ /* 0x000fe20000004100 */
[----:B------:R-:W-:Y:S01]  /*76d0*/  F2FP.F16.E5M2.UNPACK_B R136, R162 ;  /* 0x000000a2ff88723e */ /* 0x000fe200020004ff */
[--C-:B------:R-:W-:Y:S01]  /*76e0*/  HADD2.F32 R118, -RZ, R120.reuse.H0_H0 ;  /* 0x20000078ff767230 */ /* 0x100fe20000004100 */
[----:B------:R-:W-:Y:S01]  /*76f0*/  F2FP.F16.E5M2.UNPACK_B R152, R152.H1 ;  /* 0x00000098ff98723e */ /* 0x000fe200030004ff */
[----:B------:R-:W-:Y:S01]  /*7700*/  HADD2.F32 R121, -RZ, R120.H1_H1 ;  /* 0x30000078ff797230 */ /* 0x000fe20000004100 */
[----:B------:R-:W-:Y:S01]  /*7710*/  F2FP.F16.E5M2.UNPACK_B R153, R153.H1 ;  /* 0x00000099ff99723e */ /* 0x000fe200030004ff */
[--C-:B------:R-:W-:Y:S01]  /*7720*/  HADD2.F32 R122, -RZ, R124.reuse.H0_H0 ;  /* 0x2000007cff7a7230 */ /* 0x100fe20000004100 */
[----:B------:R-:W-:Y:S01]  /*7730*/  F2FP.F16.E5M2.UNPACK_B R154, R154.H1 ;  /* 0x0000009aff9a723e */ /* 0x000fe200030004ff */
[----:B-1----:R-:W-:Y:S01]  /*7740*/  SYNCS.ARRIVE.TRANS64.RED.A1T0 RZ, [UR5], RZ ;  /* 0x000000ffffff79a7 */ /* 0x002fe20008100405 */
[----:B------:R-:W-:Y:S01]  /*7750*/  HADD2.F32 R125, -RZ, R124.H1_H1 ;  /* 0x3000007cff7d7230 */ /* 0x000fe20000004100 */
[----:B------:R-:W-:Y:S01]  /*7760*/  F2FP.F16.E5M2.UNPACK_B R155, R155.H1 ;  /* 0x0000009bff9b723e */ /* 0x000fe200030004ff */
[--C-:B------:R-:W-:Y:S01]  /*7770*/  HADD2.F32 R126, -RZ, R128.reuse.H0_H0 ;  /* 0x20000080ff7e7230 */ /* 0x100fe20000004100 */
[----:B------:R-:W-:Y:S01]  /*7780*/  F2FP.F16.E5M2.UNPACK_B R156, R156.H1 ;  /* 0x0000009cff9c723e */ /* 0x000fe200030004ff */
[----:B------:R-:W-:Y:S01]  /*7790*/  HADD2.F32 R129, -RZ, R128.H1_H1 ;  /* 0x30000080ff817230 */ /* 0x000fe20000004100 */
[----:B------:R-:W-:Y:S01]  /*77a0*/  F2FP.F16.E5M2.UNPACK_B R157, R157.H1 ;  /* 0x0000009dff9d723e */ /* 0x000fe200030004ff */
[C---:B------:R-:W-:Y:S01]  /*77b0*/  FMUL R4, R78.reuse, R4 ;  /* 0x000000044e047220 */ /* 0x040fe20000400000 */
[C---:B------:R-:W-:Y:S01]  /*77c0*/  FMUL R5, R78.reuse, R5 ;  /* 0x000000054e057220 */ /* 0x040fe20000400000 */
[----:B------:R-:W-:Y:S02]  /*77d0*/  HADD2.F32 R3, -RZ, R148.H0_H0 ;  /* 0x20000094ff037230 */ /* 0x000fe40000004100 */
        /* <DEDUP_REMOVED lines=9> */
[C---:B------:R-:W-:Y:S01]  /*7870*/  FMUL R2, R78.reuse, R21 ;  /* 0x000000154e027220 */ /* 0x040fe20000400000 */
[C---:B------:R-:W-:Y:S01]  /*7880*/  FMUL R21, R78.reuse, R28 ;  /* 0x0000001c4e157220 */ /* 0x040fe20000400000 */
[----:B------:R-:W-:Y:S02]  /*7890*/  HADD2.F32 R130, -RZ, R132.H0_H0 ;  /* 0x20000084ff827230 */ /* 0x000fe40000004100 */
[C---:B------:R-:W-:Y:S01]  /*78a0*/  FMUL R6, R78.reuse, R6 ;  /* 0x000000064e067220 */ /* 0x040fe20000400000 */
[----:B------:R-:W-:Y:S02]  /*78b0*/  HADD2.F32 R82, -RZ, R148.H1_H1 ;  /* 0x30000094ff527230 */ /* 0x000fe40000004100 */
[C---:B------:R-:W-:Y:S01]  /*78c0*/  FMUL R7, R78.reuse, R7 ;  /* 0x000000074e077220 */ /* 0x040fe20000400000 */
[----:B------:R-:W-:Y:S02]  /*78d0*/  HADD2.F32 R85, -RZ, R149.H0_H0 ;  /* 0x20000095ff557230 */ /* 0x000fe40000004100 */
[C---:B------:R-:W-:Y:S01]  /*78e0*/  FFMA R6, R81.reuse, R3, R6 ;  /* 0x0000000351067223 */ /* 0x040fe20000000006 */
[----:B------:R-:W-:Y:S02]  /*78f0*/  HADD2.F32 R133, -RZ, R132.H1_H1 ;  /* 0x30000084ff857230 */ /* 0x000fe40000004100 */
[C---:B------:R-:W-:Y:S01]  /*7900*/  FFMA R7, R81.reuse, R82, R7 ;  /* 0x0000005251077223 */ /* 0x040fe20000000007 */
[C---:B------:R-:W-:Y:S01]  /*7910*/  FFMA R8, R81.reuse, R83, R8 ;  /* 0x0000005351087223 */ /* 0x040fe20000000008 */
[C---:B------:R-:W-:Y:S01]  /*7920*/  FFMA R9, R81.reuse, R84, R9 ;  /* 0x0000005451097223 */ /* 0x040fe20000000009 */
[--C-:B------:R-:W-:Y:S02]  /*7930*/  HADD2.F32 R82, -RZ, R138.reuse.H0_H0 ;  /* 0x2000008aff527230 */ /* 0x100fe40000004100 */
[C---:B------:R-:W-:Y:S01]  /*7940*/  FMUL R10, R78.reuse, R10 ;  /* 0x0000000a4e0a7220 */ /* 0x040fe20000400000 */
[----:B------:R-:W-:Y:S02]  /*7950*/  HADD2.F32 R83, -RZ, R138.H1_H1 ;  /* 0x3000008aff537230 */ /* 0x000fe40000004100 */
[C---:B------:R-:W-:Y:S01]  /*7960*/  FMUL R11, R78.reuse, R11 ;  /* 0x0000000b4e0b7220 */ /* 0x040fe20000400000 */
[----:B------:R-:W-:Y:S02]  /*7970*/  HADD2.F32 R89, -RZ, R150.H0_H0 ;  /* 0x20000096ff597230 */ /* 0x000fe40000004100 */
[C---:B------:R-:W-:Y:S01]  /*7980*/  FFMA R10, R81.reuse, R85, R10 ;  /* 0x00000055510a7223 */ /* 0x040fe2000000000a */
[--C-:B------:R-:W-:Y:S02]  /*7990*/  HADD2.F32 R134, -RZ, R136.reuse.H0_H0 ;  /* 0x20000088ff867230 */ /* 0x100fe40000004100 */
[C---:B------:R-:W-:Y:S01]  /*79a0*/  FFMA R11, R81.reuse, R86, R11 ;  /* 0x00000056510b7223 */ /* 0x040fe2000000000b */
[C---:B------:R-:W-:Y:S01]  /*79b0*/  FFMA R12, R81.reuse, R87, R12 ;  /* 0x00000057510c7223 */ /* 0x040fe2000000000c */
[----:B------:R-:W-:Y:S01]  /*79c0*/  FFMA R13, R81, R88, R13 ;  /* 0x00000058510d7223 */ /* 0x000fe2000000000d */
[----:B------:R-:W-:Y:S01]  /*79d0*/  F2FP.SATFINITE.E5M2.F32.PACK_AB_MERGE_C R86, R7, R6, RZ ;  /* 0x000000060756723e */ /* 0x000fe200048060ff */
[C---:B------:R-:W-:Y:S01]  /*79e0*/  FMUL R7, R78.reuse, R24 ;  /* 0x000000184e077220 */ /* 0x040fe20000400000 */
[----:B------:R-:W-:Y:S01]  /*79f0*/  F2FP.SATFINITE.E5M2.F32.PACK_AB_MERGE_C R138, R11, R10, RZ ;  /* 0x0000000a0b8a723e */ /* 0x000fe200048060ff */
[C---:B------:R-:W-:Y:S01]  /*7a00*/  FMUL R10, R78.reuse, R25 ;  /* 0x000000194e0a7220 */ /* 0x040fe20000400000 */
[C---:B------:R-:W-:Y:S01]  /*7a10*/  FMUL R25, R78.reuse, R32 ;  /* 0x000000204e197220 */ /* 0x040fe20000400000 */
[----:B------:R-:W-:Y:S02]  /*7a20*/  HADD2.F32 R137, -RZ, R136.H1_H1 ;  /* 0x30000088ff897230 */ /* 0x000fe40000004100 */
[C---:B------:R-:W-:Y:S01]  /*7a30*/  FMUL R14, R78.reuse, R14 ;  /* 0x0000000e4e0e7220 */ /* 0x040fe20000400000 */
[----:B------:R-:W-:Y:S02]  /*7a40*/  HADD2.F32 R90, -RZ, R150.H1_H1 ;  /* 0x30000096ff5a7230 */ /* 0x000fe40000004100 */
[C---:B------:R-:W-:Y:S01]  /*7a50*/  FMUL R15, R78.reuse, R15 ;  /* 0x0000000f4e0f7220 */ /* 0x040fe20000400000 */
[--C-:B------:R-:W-:Y:S02]  /*7a60*/  HADD2.F32 R93, -RZ, R151.reuse.H0_H0 ;  /* 0x20000097ff5d7230 */ /* 0x100fe40000004100 */
[C---:B------:R-:W-:Y:S01]  /*7a70*/  FFMA R14, R81.reuse, R89, R14 ;  /* 0x00000059510e7223 */ /* 0x040fe2000000000e */
[----:B------:R-:W-:Y:S02]  /*7a80*/  HADD2.F32 R94, -RZ, R151.H1_H1 ;  /* 0x30000097ff5e7230 */ /* 0x000fe40000004100 */
[C---:B------:R-:W-:Y:S01]  /*7a90*/  FFMA R15, R81.reuse, R90, R15 ;  /* 0x0000005a510f7223 */ /* 0x040fe2000000000f */
[C---:B------:R-:W-:Y:S01]  /*7aa0*/  FFMA R16, R81.reuse, R91, R16 ;  /* 0x0000005b51107223 */ /* 0x040fe20000000010 */
[----:B------:R-:W-:Y:S01]  /*7ab0*/  FFMA R17, R81, R92, R17 ;  /* 0x0000005c51117223 */ /* 0x000fe20000000011 */
[C---:B------:R-:W-:Y:S01]  /*7ac0*/  FMUL R18, R78.reuse, R18 ;  /* 0x000000124e127220 */ /* 0x040fe20000400000 */
[C---:B------:R-:W-:Y:S01]  /*7ad0*/  FMUL R19, R78.reuse, R19 ;  /* 0x000000134e137220 */ /* 0x040fe20000400000 */
[--C-:B------:R-:W-:Y:S01]  /*7ae0*/  HADD2.F32 R96, -RZ, R152.reuse.H0_H0 ;  /* 0x20000098ff607230 */ /* 0x100fe20000004100 */
[----:B------:R-:W-:Y:S01]  /*7af0*/  F2FP.SATFINITE.E5M2.F32.PACK_AB_MERGE_C R14, R15, R14, RZ ;  /* 0x0000000e0f0e723e */ /* 0x000fe200048060ff */
[C---:B------:R-:W-:Y:S01]  /*7b00*/  FFMA R18, R81.reuse, R93, R18 ;  /* 0x0000005d51127223 */ /* 0x040fe20000000012 */
[C---:B------:R-:W-:Y:S01]  /*7b10*/  FFMA R19, R81.reuse, R94, R19 ;  /* 0x0000005e51137223 */ /* 0x040fe20000000013 */
[C---:B------:R-:W-:Y:S01]  /*7b20*/  FFMA R0, R81.reuse, R95, R0 ;  /* 0x0000005f51007223 */ /* 0x040fe20000000000 */
[----:B------:R-:W-:Y:S01]  /*7b30*/  FFMA R2, R81, R97, R2 ;  /* 0x0000006151027223 */ /* 0x000fe20000000002 */
[----:B------:R-:W-:Y:S02]  /*7b40*/  HADD2.F32 R99, -RZ, R152.H1_H1 ;  /* 0x30000098ff637230 */ /* 0x000fe40000004100 */
[C---:B------:R-:W-:Y:S01]  /*7b50*/  FMUL R3, R78.reuse, R22 ;  /* 0x000000164e037220 */ /* 0x040fe20000400000 */
[----:B------:R-:W-:Y:S01]  /*7b60*/  F2FP.SATFINITE.E5M2.F32.PACK_AB_MERGE_C R18, R19, R18, RZ ;  /* 0x000000121312723e */ /* 0x000fe200048060ff */
[C---:B------:R-:W-:Y:S01]  /*7b70*/  FMUL R22, R78.reuse, R29 ;  /* 0x0000001d4e167220 */ /* 0x040fe20000400000 */
[C---:B------:R-:W-:Y:S01]  /*7b80*/  FMUL R29, R78.reuse, R36 ;  /* 0x000000244e1d7220 */ /* 0x040fe20000400000 */
[C---:B------:R-:W-:Y:S01]  /*7b90*/  FFMA R3, R81.reuse, R96, R3 ;  /* 0x0000006051037223 */ /* 0x040fe20000000003 */
[C---:B------:R-:W-:Y:S01]  /*7ba0*/  FMUL R6, R78.reuse, R23 ;  /* 0x000000174e067220 */ /* 0x040fe20000400000 */
[--C-:B------:R-:W-:Y:S02]  /*7bb0*/  HADD2.F32 R100, -RZ, R153.reuse.H0_H0 ;  /* 0x20000099ff647230 */ /* 0x100fe40000004100 */
[C---:B------:R-:W-:Y:S01]  /*7bc0*/  FMUL R11, R78.reuse, R26 ;  /* 0x0000001a4e0b7220 */ /* 0x040fe20000400000 */
[----:B------:R-:W-:Y:S02]  /*7bd0*/  HADD2.F32 R103, -RZ, R153.H1_H1 ;  /* 0x30000099ff677230 */ /* 0x000fe40000004100 */
[C---:B------:R-:W-:Y:S01]  /*7be0*/  FFMA R6, R81.reuse, R99, R6 ;  /* 0x0000006351067223 */ /* 0x040fe20000000006 */
[C---:B------:R-:W-:Y:S01]  /*7bf0*/  FFMA R7, R81.reuse, R98, R7 ;  /* 0x0000006251077223 */ /* 0x040fe20000000007 */
[C---:B------:R-:W-:Y:S01]  /*7c00*/  FFMA R10, R81.reuse, R101, R10 ;  /* 0x00000065510a7223 */ /* 0x040fe2000000000a */
[C---:B------:R-:W-:Y:S01]  /*7c10*/  FFMA R11, R81.reuse, R100, R11 ;  /* 0x00000064510b7223 */ /* 0x040fe2000000000b */
[----:B------:R-:W-:Y:S01]  /*7c20*/  FMUL R26, R78, R33 ;  /* 0x000000214e1a7220 */ /* 0x000fe20000400000 */
[----:B------:R-:W-:Y:S01]  /*7c30*/  F2FP.SATFINITE.E5M2.F32.PACK_AB_MERGE_C R3, R6, R3, RZ ;  /* 0x000000030603723e */ /* 0x000fe200048060ff */
[C---:B------:R-:W-:Y:S01]  /*7c40*/  FMUL R33, R78.reuse, R40 ;  /* 0x000000284e217220 */ /* 0x040fe20000400000 */
        /* <DEDUP_REMOVED lines=8> */
[C---:B------:R-:W-:Y:S01]  /*7cd0*/  FMUL R30, R78.reuse, R37 ;  /* 0x000000254e1e7220 */ /* 0x040fe20000400000 */
[C---:B------:R-:W-:Y:S01]  /*7ce0*/  FMUL R37, R78.reuse, R44 ;  /* 0x0000002c4e257220 */ /* 0x040fe20000400000 */
[C---:B------:R-:W-:Y:S01]  /*7cf0*/  FMUL R24, R78.reuse, R31 ;  /* 0x0000001f4e187220 */ /* 0x040fe20000400000 */
[----:B------:R-:W-:Y:S01]  /*7d00*/  F2FP.F16.E5M2.UNPACK_B R158, R158.H1 ;  /* 0x0000009eff9e723e */ /* 0x000fe200030004ff */
[--C-:B------:R-:W-:Y:S02]  /*7d10*/  HADD2.F32 R108, -RZ, R155.reuse.H0_H0 ;  /* 0x2000009bff6c7230 */ /* 0x100fe40000004100 */
[----:B------:R-:W-:Y:S01]  /*7d20*/  FMUL R27, R78, R34 ;  /* 0x000000224e1b7220 */ /* 0x000fe20000400000 */
[----:B------:R-:W-:Y:S02]  /*7d30*/  HADD2.F32 R111, -RZ, R155.H1_H1 ;  /* 0x3000009bff6f7230 */ /* 0x000fe40000004100 */
[C---:B------:R-:W-:Y:S01]  /*7d40*/  FFMA R24, R81.reuse, R107, R24 ;  /* 0x0000006b51187223 */ /* 0x040fe20000000018 */
[----:B------:R-:W-:Y:S01]  /*7d50*/  F2FP.F16.E5M2.UNPACK_B R159, R159.H1 ;  /* 0x0000009fff9f723e */ /* 0x000fe200030004ff */
[C---:B------:R-:W-:Y:S01]  /*7d60*/  FFMA R25, R81.reuse, R106, R25 ;  /* 0x0000006a51197223 */ /* 0x040fe20000000019 */
[C---:B------:R-:W-:Y:S01]  /*7d70*/  FFMA R26, R81.reuse, R109, R26 ;  /* 0x0000006d511a7223 */ /* 0x040fe2000000001a */
[----:B------:R-:W-:Y:S01]  /*7d80*/  F2FP.F16.E5M2.UNPACK_B R160, R160.H1 ;  /* 0x000000a0ffa0723e */ /* 0x000fe200030004ff */
[C---:B------:R-:W-:Y:S01]  /*7d90*/  FFMA R27, R81.reuse, R108, R27 ;  /* 0x0000006c511b7223 */ /* 0x040fe2000000001b */
[----:B------:R-:W-:Y:S01]  /*7da0*/  F2FP.SATFINITE.E5M2.F32.PACK_AB_MERGE_C R6, R24, R23, RZ ;  /* 0x000000171806723e */ /* 0x000fe200048060ff */
[C---:B------:R-:W-:Y:S01]  /*7db0*/  FMUL R34, R78.reuse, R41 ;  /* 0x000000294e227220 */ /* 0x040fe20000400000 */
[C---:B------:R-:W-:Y:S01]  /*7dc0*/  FMUL R41, R78.reuse, R48 ;  /* 0x000000304e297220 */ /* 0x040fe20000400000 */
[----:B------:R-:W-:Y:S01]  /*7dd0*/  FMUL R28, R78, R35 ;  /* 0x000000234e1c7220 */ /* 0x000fe20000400000 */
[----:B------:R-:W-:Y:S01]  /*7de0*/  F2FP.F16.E5M2.UNPACK_B R161, R161.H1 ;  /* 0x000000a1ffa1723e */ /* 0x000fe200030004ff */
[--C-:B------:R-:W-:Y:S01]  /*7df0*/  HADD2.F32 R112, -RZ, R156.reuse.H0_H0 ;  /* 0x2000009cff707230 */ /* 0x100fe20000004100 */
[----:B------:R-:W-:Y:S01]  /*7e00*/  F2FP.SATFINITE.E5M2.F32.PACK_AB_MERGE_C R6, R22, R21, R6 ;  /* 0x000000151606723e */ /* 0x000fe20004806006 */
[C---:B------:R-:W-:Y:S01]  /*7e10*/  FFMA R28, R81.reuse, R111, R28 ;  /* 0x0000006f511c7223 */ /* 0x040fe2000000001c */
[C---:B------:R-:W-:Y:S01]  /*7e20*/  FFMA R29, R81.reuse, R110, R29 ;  /* 0x0000006e511d7223 */ /* 0x040fe2000000001d */
[C---:B------:R-:W-:Y:S01]  /*7e30*/  FFMA R30, R81.reuse, R113, R30 ;  /* 0x00000071511e7223 */ /* 0x040fe2000000001e */
[----:B------:R-:W-:Y:S02]  /*7e40*/  HADD2.F32 R115, -RZ, R156.H1_H1 ;  /* 0x3000009cff737230 */ /* 0x000fe40000004100 */
[C---:B------:R-:W-:Y:S01]  /*7e50*/  FMUL R31, R78.reuse, R38 ;  /* 0x000000264e1f7220 */ /* 0x040fe20000400000 */
[----:B------:R-:W-:Y:S01]  /*7e60*/  F2FP.F16.E5M2.UNPACK_B R162, R162.H1 ;  /* 0x000000a2ffa2723e */ /* 0x000fe200030004ff */
[C---:B------:R-:W-:Y:S01]  /*7e70*/  FMUL R38, R78.reuse, R45 ;  /* 0x0000002d4e267220 */ /* 0x040fe20000400000 */
[C---:B------:R-:W-:Y:S01]  /*7e80*/  FMUL R45, R78.reuse, R52 ;  /* 0x000000344e2d7220 */ /* 0x040fe20000400000 */
[----:B------:R-:W-:Y:S01]  /*7e90*/  F2FP.F16.E5M2.UNPACK_B R163, R163.H1 ;  /* 0x000000a3ffa3723e */ /* 0x000fe200030004ff */
[----:B------:R-:W-:Y:S01]  /*7ea0*/  FFMA R31, R81, R112, R31 ;  /* 0x00000070511f7223 */ /* 0x000fe2000000001f */
[----:B------:R-:W-:Y:S01]  /*7eb0*/  FMUL R52, R78, R59 ;  /* 0x0000003b4e347220 */ /* 0x000fe20000400000 */
[----:B------:R-:W-:Y:S01]  /*7ec0*/  IADD3 R76, PT, PT, R76, 0x1, RZ ;  /* 0x000000014c4c7810 */ /* 0x000fe20007ffe0ff */
[C---:B------:R-:W-:Y:S01]  /*7ed0*/  FMUL R59, R78.reuse, R66 ;  /* 0x000000424e3b7220 */ /* 0x040fe20000400000 */
[----:B------:R-:W-:Y:S01]  /*7ee0*/  F2FP.SATFINITE.E5M2.F32.PACK_AB_MERGE_C R66, R13, R12, R14 ;  /* 0x0000000c0d42723e */ /* 0x000fe2000480600e */
[C---:B------:R-:W-:Y:S01]  /*7ef0*/  FMUL R32, R78.reuse, R39 ;  /* 0x000000274e207220 */ /* 0x040fe20000400000 */
[--C-:B------:R-:W-:Y:S02]  /*7f00*/  HADD2.F32 R116, -RZ, R157.reuse.H0_H0 ;  /* 0x2000009dff747230 */ /* 0x100fe40000004100 */
[C---:B------:R-:W-:Y:S01]  /*7f10*/  FMUL R35, R78.reuse, R42 ;  /* 0x0000002a4e237220 */ /* 0x040fe20000400000 */
[----:B------:R-:W-:Y:S02]  /*7f20*/  HADD2.F32 R119, -RZ, R157.H1_H1 ;  /* 0x3000009dff777230 */ /* 0x000fe40000004100 */
[C---:B------:R-:W-:Y:S01]  /*7f30*/  FFMA R32, R81.reuse, R115, R32 ;  /* 0x0000007351207223 */ /* 0x040fe20000000020 */
[----:B------:R-:W-:Y:S01]  /*7f40*/  FMUL R36, R78, R43 ;  /* 0x0000002b4e247220 */ /* 0x000fe20000400000 */
[C---:B------:R-:W-:Y:S01]  /*7f50*/  FFMA R33, R81.reuse, R114, R33 ;  /* 0x0000007251217223 */ /* 0x040fe20000000021 */
[C---:B------:R-:W-:Y:S01]  /*7f60*/  FFMA R34, R81.reuse, R117, R34 ;  /* 0x0000007551227223 */ /* 0x040fe20000000022 */
[--C-:B------:R-:W-:Y:S01]  /*7f70*/  HADD2.F32 R120, -RZ, R158.reuse.H0_H0 ;  /* 0x2000009eff787230 */ /* 0x100fe20000004100 */
[----:B------:R-:W-:Y:S01]  /*7f80*/  F2FP.SATFINITE.E5M2.F32.PACK_AB_MERGE_C R32, R32, R31, RZ ;  /* 0x0000001f2020723e */ /* 0x000fe200048060ff */
[C---:B------:R-:W-:Y:S01]  /*7f90*/  FFMA R35, R81.reuse, R116, R35 ;  /* 0x0000007451237223 */ /* 0x040fe20000000023 */
[----:B------:R-:W-:Y:S02]  /*7fa0*/  HADD2.F32 R123, -RZ, R158.H1_H1 ;  /* 0x3000009eff7b7230 */ /* 0x000fe40000004100 */
[----:B------:R-:W-:Y:S01]  /*7fb0*/  FMUL R39, R78, R46 ;  /* 0x0000002e4e277220 */ /* 0x000fe20000400000 */
[----:B------:R-:W-:Y:S01]  /*7fc0*/  F2FP.SATFINITE.E5M2.F32.PACK_AB_MERGE_C R32, R30, R29, R32 ;  /* 0x0000001d1e20723e */ /* 0x000fe20004806020 */
[C---:B------:R-:W-:Y:S01]  /*7fd0*/  FFMA R36, R81.reuse, R119, R36 ;  /* 0x0000007751247223 */ /* 0x040fe20000000024 */
[C---:B------:R-:W-:Y:S01]  /*7fe0*/  FMUL R40, R78.reuse, R47 ;  /* 0x0000002f4e287220 */ /* 0x040fe20000400000 */
[C---:B------:R-:W-:Y:S01]  /*7ff0*/  FFMA R37, R81.reuse, R118, R37 ;  /* 0x0000007651257223 */ /* 0x040fe20000000025 */
[C---:B------:R-:W-:Y:S01]  /*8000*/  FFMA R38, R81.reuse, R121, R38 ;  /* 0x0000007951267223 */ /* 0x040fe20000000026 */
[C---:B------:R-:W-:Y:S01]  /*8010*/  FMUL R42, R78.reuse, R49 ;  /* 0x000000314e2a7220 */ /* 0x040fe20000400000 */
[--C-:B------:R-:W-:Y:S02]  /*8020*/  HADD2.F32 R124, -RZ, R159.reuse.H0_H0 ;  /* 0x2000009fff7c7230 */ /* 0x100fe40000004100 */
[C---:B------:R-:W-:Y:S01]  /*8030*/  FFMA R39, R81.reuse, R120, R39 ;  /* 0x0000007851277223 */ /* 0x040fe20000000027 */
[----:B------:R-:W-:Y:S02]  /*8040*/  HADD2.F32 R127, -RZ, R159.H1_H1 ;  /* 0x3000009fff7f7230 */ /* 0x000fe40000004100 */
[C---:B------:R-:W-:Y:S01]  /*8050*/  FMUL R43, R78.reuse, R50 ;  /* 0x000000324e2b7220 */ /* 0x040fe20000400000 */
[C---:B------:R-:W-:Y:S01]  /*8060*/  FFMA R40, R81.reuse, R123, R40 ;  /* 0x0000007b51287223 */ /* 0x040fe20000000028 */
[C---:B------:R-:W-:Y:S01]  /*8070*/  FMUL R44, R78.reuse, R51 ;  /* 0x000000334e2c7220 */ /* 0x040fe20000400000 */
[C---:B------:R-:W-:Y:S01]  /*8080*/  FFMA R41, R81.reuse, R122, R41 ;  /* 0x0000007a51297223 */ /* 0x040fe20000000029 */
[C---:B------:R-:W-:Y:S01]  /*8090*/  FMUL R50, R78.reuse, R57 ;  /* 0x000000394e327220 */ /* 0x040fe20000400000 */
[C---:B------:R-:W-:Y:S01]  /*80a0*/  FMUL R57, R78.reuse, R64 ;  /* 0x000000404e397220 */ /* 0x040fe20000400000 */
[----:B------:R-:W-:Y:S01]  /*80b0*/  FFMA R42, R81, R125, R42 ;  /* 0x0000007d512a7223 */ /* 0x000fe2000000002a */
[C---:B------:R-:W-:Y:S01]  /*80c0*/  FMUL R46, R78.reuse, R53 ;  /* 0x000000354e2e7220 */ /* 0x040fe20000400000 */
[--C-:B------:R-:W-:Y:S01]  /*80d0*/  HADD2.F32 R128, -RZ, R160.reuse.H0_H0 ;  /* 0x200000a0ff807230 */ /* 0x100fe20000004100 */
[----:B------:R-:W-:Y:S01]  /*80e0*/  F2FP.SATFINITE.E5M2.F32.PACK_AB_MERGE_C R64, R5, R4, R86 ;  /* 0x000000040540723e */ /* 0x000fe20004806056 */
[C---:B------:R-:W-:Y:S01]  /*80f0*/  FMUL R51, R78.reuse, R58 ;  /* 0x0000003a4e337220 */ /* 0x040fe20000400000 */
[C---:B------:R-:W-:Y:S01]  /*8100*/  FMUL R53, R78.reuse, R60 ;  /* 0x0000003c4e357220 */ /* 0x040fe20000400000 */
[C---:B------:R-:W-:Y:S01]  /*8110*/  FFMA R43, R81.reuse, R124, R43 ;  /* 0x0000007c512b7223 */ /* 0x040fe2000000002b */
[----:B------:R-:W-:Y:S02]  /*8120*/  HADD2.F32 R131, -RZ, R160.H1_H1 ;  /* 0x300000a0ff837230 */ /* 0x000fe40000004100 */
[C---:B------:R-:W-:Y:S01]  /*8130*/  FMUL R47, R78.reuse, R54 ;  /* 0x000000364e2f7220 */ /* 0x040fe20000400000 */
[C---:B------:R-:W-:Y:S01]  /*8140*/  FMUL R58, R78.reuse, R65 ;  /* 0x000000414e3a7220 */ /* 0x040fe20000400000 */
[----:B------:R-:W-:Y:S01]  /*8150*/  FMUL R60, R78, R67 ;  /* 0x000000434e3c7220 */ /* 0x000fe20000400000 */
[----:B------:R-:W-:Y:S01]  /*8160*/  F2FP.SATFINITE.E5M2.F32.PACK_AB_MERGE_C R5, R20, R11, RZ ;  /* 0x0000000b1405723e */ /* 0x000fe200048060ff */
[----:B------:R-:W-:Y:S01]  /*8170*/  FFMA R44, R81, R127, R44 ;  /* 0x0000007f512c7223 */ /* 0x000fe2000000002c */
[C---:B------:R-:W-:Y:S01]  /*8180*/  FMUL R48, R78.reuse, R55 ;  /* 0x000000374e307220 */ /* 0x040fe20000400000 */
[----:B------:R-:W-:Y:S01]  /*8190*/  F2FP.SATFINITE.E5M2.F32.PACK_AB_MERGE_C R65, R9, R8, R138 ;  /* 0x000000080941723e */ /* 0x000fe2000480608a */
[----:B------:R-:W-:Y:S01]  /*81a0*/  FFMA R45, R81, R126, R45 ;  /* 0x0000007e512d7223 */ /* 0x000fe2000000002d */
[----:B------:R-:W-:Y:S01]  /*81b0*/  F2FP.SATFINITE.E5M2.F32.PACK_AB_MERGE_C R67, R17, R16, R18 ;  /* 0x000000101143723e */ /* 0x000fe20004806012 */
[----:B------:R-:W-:Y:S01]  /*81c0*/  FMUL R49, R78, R56 ;  /* 0x000000384e317220 */ /* 0x000fe20000400000 */
[C---:B------:R-:W-:Y:S01]  /*81d0*/  FFMA R46, R81.reuse, R129, R46 ;  /* 0x00000081512e7223 */ /* 0x040fe2000000002e */
[--C-:B------:R-:W-:Y:S02]  /*81e0*/  HADD2.F32 R132, -RZ, R161.reuse.H0_H0 ;  /* 0x200000a1ff847230 */ /* 0x100fe40000004100 */
[C---:B------:R-:W-:Y:S01]  /*81f0*/  FFMA R47, R81.reuse, R128, R47 ;  /* 0x00000080512f7223 */ /* 0x040fe2000000002f */
[----:B------:R1:W-:Y:S01]  /*8200*/  STS.128 [R172+UR49+0x6200], R64 ;  /* 0x00620040ac007988 */ /* 0x0003e20008000c31 */
[----:B------:R-:W-:Y:S01]  /*8210*/  HADD2.F32 R135, -RZ, R161.H1_H1 ;  /* 0x300000a1ff877230 */ /* 0x000fe20000004100 */
[----:B------:R-:W-:Y:S01]  /*8220*/  F2FP.SATFINITE.E5M2.F32.PACK_AB_MERGE_C R5, R10, R7, R5 ;  /* 0x000000070a05723e */ /* 0x000fe20004806005 */
[C---:B------:R-:W-:Y:S01]  /*8230*/  FFMA R48, R81.reuse, R131, R48 ;  /* 0x0000008351307223 */ /* 0x040fe20000000030 */
[----:B------:R-:W-:Y:S01]  /*8240*/  F2FP.SATFINITE.E5M2.F32.PACK_AB_MERGE_C R7, R28, R27, RZ ;  /* 0x0000001b1c07723e */ /* 0x000fe200048060ff */
        /* <DEDUP_REMOVED lines=8> */
[----:B------:R-:W-:Y:S01]  /*82d0*/  FMUL R56, R78, R63 ;  /* 0x0000003f4e387220 */ /* 0x000fe20000400000 */
[----:B------:R-:W-:Y:S01]  /*82e0*/  F2FP.SATFINITE.E5M2.F32.PACK_AB_MERGE_C R4, R2, R0, R3 ;  /* 0x000000000204723e */ /* 0x000fe20004806003 */
[C---:B------:R-:W-:Y:S01]  /*82f0*/  FFMA R53, R81.reuse, R134, R53 ;  /* 0x0000008651357223 */ /* 0x040fe20000000035 */
[----:B------:R-:W-:Y:S01]  /*8300*/  F2FP.SATFINITE.E5M2.F32.PACK_AB_MERGE_C R7, R26, R25, R7 ;  /* 0x000000191a07723e */ /* 0x000fe20004806007 */
[C---:B------:R-:W-:Y:S01]  /*8310*/  FFMA R54, R81.reuse, R137, R54 ;  /* 0x0000008951367223 */ /* 0x040fe20000000036 */
[--C-:B------:R-:W-:Y:S02]  /*8320*/  HADD2.F32 R84, -RZ, R163.reuse.H0_H0 ;  /* 0x200000a3ff547230 */ /* 0x100fe40000004100 */
[C---:B------:R-:W-:Y:S01]  /*8330*/  FFMA R55, R81.reuse, R136, R55 ;  /* 0x0000008851377223 */ /* 0x040fe20000000037 */
[----:B------:R-:W-:Y:S01]  /*8340*/  HADD2.F32 R85, -RZ, R163.H1_H1 ;  /* 0x300000a3ff557230 */ /* 0x000fe20000004100 */
[----:B------:R1:W-:Y:S01]  /*8350*/  STS.128 [R204+0x6010], R4 ;  /* 0x00601004cc007388 */ /* 0x0003e20000000c00 */
[----:B------:R-:W-:Y:S01]  /*8360*/  F2FP.SATFINITE.E5M2.F32.PACK_AB_MERGE_C R35, R36, R35, RZ ;  /* 0x000000232423723e */ /* 0x000fe200048060ff */
[C---:B------:R-:W-:Y:S01]  /*8370*/  FFMA R56, R81.reuse, R139, R56 ;  /* 0x0000008b51387223 */ /* 0x040fe20000000038 */
[----:B------:R-:W-:Y:S01]  /*8380*/  F2FP.SATFINITE.E5M2.F32.PACK_AB_MERGE_C R39, R40, R39, RZ ;  /* 0x000000272827723e */ /* 0x000fe200048060ff */
[C---:B------:R-:W-:Y:S01]  /*8390*/  FFMA R57, R81.reuse, R82, R57 ;  /* 0x0000005251397223 */ /* 0x040fe20000000039 */
[----:B------:R-:W-:Y:S01]  /*83a0*/  F2FP.SATFINITE.E5M2.F32.PACK_AB_MERGE_C R43, R44, R43, RZ ;  /* 0x0000002b2c2b723e */ /* 0x000fe200048060ff */
[C---:B------:R-:W-:Y:S01]  /*83b0*/  FFMA R58, R81.reuse, R83, R58 ;  /* 0x00000053513a7223 */ /* 0x040fe2000000003a */
[C---:B------:R-:W-:Y:S01]  /*83c0*/  FFMA R59, R81.reuse, R84, R59 ;  /* 0x00000054513b7223 */ /* 0x040fe2000000003b */
[----:B------:R-:W-:Y:S01]  /*83d0*/  F2FP.SATFINITE.E5M2.F32.PACK_AB_MERGE_C R33, R34, R33, R35 ;  /* 0x000000212221723e */ /* 0x000fe20004806023 */
        /* <DEDUP_REMOVED lines=11> */
[----:B------:R-:W-:Y:S05]  /*8490*/  F2FP.SATFINITE.E5M2.F32.PACK_AB_MERGE_C R51, R58, R57, R59 ;  /* 0x000000393a33723e */ /* 0x000fea000480603b */
        /* <DEDUP_REMOVED lines=9> */
[----:B------:R-:W-:Y:S02]  /*8530*/  UIADD3 UR8, UP0, UPT, UR52, 0x680, URZ ;  /* 0x0000068034087890 */ /* 0x000fe4000ff1e0ff */
[----:B------:R-:W-:Y:S02]  /*8540*/  UIADD3 UR5, UPT, UPT, UR41, 0x40, URZ ;  /* 0x0000004029057890 */ /* 0x000fe4000fffe0ff */
[----:B------:R-:W-:Y:S02]  /*8550*/  UIADD3 UR4, UPT, UPT, UR49, 0x6200, URZ ;  /* 0x0000620031047890 */ /* 0x000fe4000fffe0ff */
[----:B------:R-:W-:Y:S01]  /*8560*/  UIADD3.X UR9, UPT, UPT, URZ, UR53, URZ, UP0, !UPT ;  /* 0x00000035ff097290 */ /* 0x000fe200087fe4ff */
[----:B------:R-:W-:Y:S01]  /*8570*/  UMOV UR6, UR42 ;  /* 0x0000002a00067c82 */ /* 0x000fe20008000000 */
[----:B------:R-:W-:Y:S07]  /*8580*/  UMOV UR7, UR36 ;  /* 0x0000002400077c82 */ /* 0x000fee0008000000 */
[----:B------:R2:W-:Y:S01]  /*8590*/  UTMASTG.3D [UR4], [UR8] ;  /* 0x00000004080073b5 */ /* 0x0005e20008010000 */
[----:B------:R0:W-:Y:S01]  /*85a0*/  UTMACMDFLUSH ;  /* 0x00000000000079b7 */ /* 0x0001e20000000000 */
[----:B--2---:R-:W-:Y:S04]  /*85b0*/  DEPBAR.LE SB0, 0x1 ;  /* 0x000080400000791a */ /* 0x004fe80000000000 */
.L_x_113:
[----:B------:R-:W-:Y:S05]  /*85c0*/  BSYNC.RECONVERGENT B0 ;  /* 0x0000000000007941 */ /* 0x000fea0003800200 */
.L_x_112:
[----:B------:R-:W-:Y:S01]  /*85d0*/  BAR.SYNC.DEFER_BLOCKING 0x1, 0x80 ;  /* 0x0042000000007b1d */ /* 0x000fe20000010000 */
[----:B------:R-:W-:Y:S01]  /*85e0*/  ISETP.NE.AND P2, PT, R194, RZ, PT ;  /* 0x000000ffc200720c */ /* 0x000fe20003f45270 */
[----:B------:R-:W-:Y:S01]  /*85f0*/  IMAD.IADD R20, R75, 0x1, R147 ;  /* 0x000000014b147824 */ /* 0x000fe200078e0293 */
[----:B------:R-:W-:Y:S01]  /*8600*/  ISETP.NE.AND P0, PT, R195, 0x2, PT ;  /* 0x00000002c300780c */ /* 0x000fe20003f05270 */
[----:B------:R-:W-:Y:S01]  /*8610*/  IMAD.IADD R21, R77, 0x1, R170 ;  /* 0x000000014d157824 */ /* 0x000fe200078e02aa */
[----:B------:R-:W-:Y:S02]  /*8620*/  ISETP.NE.AND P1, PT, R76, 0x4, PT ;  /* 0x000000044c00780c */ /* 0x000fe40003f25270 */
[----:B------:R-:W-:Y:S02]  /*8630*/  SEL R3, RZ, 0x1, P0 ;  /* 0x00000001ff037807 */ /* 0x000fe40000000000 */
[----:B------:R-:W-:Y:S02]  /*8640*/  SEL R0, RZ, 0x1, P1 ;  /* 0x00000001ff007807 */ /* 0x000fe40000800000 */
[----:B------:R-:W-:Y:S02]  /*8650*/  LOP3.LUT R182, R182, R3, RZ, 0x3c, !PT ;  /* 0x00000003b6b67212 */ /* 0x000fe400078e3cff */
[----:B------:R-:W-:Y:S02]  /*8660*/  LOP3.LUT R183, R183, R0, RZ, 0x3c, !PT ;  /* 0x00000000b7b77212 */ /* 0x000fe400078e3cff */
[----:B------:R-:W-:Y:S02]  /*8670*/  @P2 R2UR UR36, R179 ;  /* 0x00000000b32422ca */ /* 0x000fe400000e0000 */
[----:B------:R-:W-:Y:S02]  /*8680*/  SEL R195, R195, RZ, P0 ;  /* 0x000000ffc3c37207 */ /* 0x000fe40000000000 */
[----:B------:R-:W-:Y:S01]  /*8690*/  SEL R76, R76, RZ, P1 ;  /* 0x000000ff4c4c7207 */ /* 0x000fe20000800000 */
[----:B------:R-:W-:Y:S10]  /*86a0*/  @P2 BRA `(.L_x_114) ;  /* 0xffffffc400bc2947 */ /* 0x000ff4000383ffff */
[----:B------:R-:W-:Y:S05]  /*86b0*/  EXIT ;  /* 0x000000000000794d */ /* 0x000fea0003800000 */
.L_x_20:
[----:B--2---:R2:W1:Y:S02]  /*86c0*/  SYNCS.PHASECHK.TRANS64.TRYWAIT P0, [R3+URZ+0x160], R2 ;  /* 0x00016002030075a7 */ /* 0x00446400080011ff */
[----:B-1----:R-:W-:Y:S05]  /*86d0*/  @!P0 NANOSLEEP.SYNCS 0x989680 ;  /* 0x009896800000895d */ /* 0x002fea0003900000 */
[----:B------:R-:W1:Y:S02]  /*86e0*/  @!P0 SYNCS.PHASECHK.TRANS64 P0, [R3+URZ+0x160], R2 ;  /* 0x00016002030085a7 */ /* 0x000e6400080010ff */
[----:B-1----:R-:W-:Y:S05]  /*86f0*/  @!P0 BRA `(.L_x_20) ;  /* 0xfffffffc00f08947 */ /* 0x002fea000383ffff */
[----:B------:R-:W-:Y:S05]  /*8700*/  BRA `(.L_x_115) ;  /* 0xffffff8c00f07947 */ /* 0x000fea000383ffff */
.L_x_23:
[----:B-1----:R-:W-:-:S07]  /*8710*/  MOV R2, UR33 ;  /* 0x0000002100027c02 */ /* 0x002fce0008000f00 */
.L_x_116:
[----:B-1----:R1:W2:Y:S02]  /*8720*/  SYNCS.PHASECHK.TRANS64.TRYWAIT P0, [R2+URZ+0x60], R5 ;  /* 0x00006005020075a7 */ /* 0x0022a400080011ff */
[----:B--2---:R-:W-:Y:S05]  /*8730*/  @!P0 NANOSLEEP.SYNCS 0x989680 ;  /* 0x009896800000895d */ /* 0x004fea0003900000 */
[----:B------:R-:W2:Y:S02]  /*8740*/  @!P0 SYNCS.PHASECHK.TRANS64 P0, [R2+URZ+0x60], R5 ;  /* 0x00006005020085a7 */ /* 0x000ea400080010ff */
[----:B--2---:R-:W-:Y:S05]  /*8750*/  @!P0 BRA `(.L_x_116) ;  /* 0xfffffffc00f08947 */ /* 0x004fea000383ffff */
[----:B------:R-:W-:Y:S05]  /*8760*/  BRA `(.L_x_22) ;  /* 0xffffff9000407947 */ /* 0x000fea000383ffff */
.L_x_29:
[----:B-1----:R-:W-:-:S07]  /*8770*/  MOV R2, UR17 ;  /* 0x0000001100027c02 */ /* 0x002fce0008000f00 */
.L_x_117:
[----:B-1----:R1:W2:Y:S02]  /*8780*/  SYNCS.PHASECHK.TRANS64.TRYWAIT P0, [R2+URZ+0x60], R5 ;  /* 0x00006005020075a7 */ /* 0x0022a400080011ff */
[----:B--2---:R-:W-:Y:S05]  /*8790*/  @!P0 NANOSLEEP.SYNCS 0x989680 ;  /* 0x009896800000895d */ /* 0x004fea0003900000 */
[----:B------:R-:W2:Y:S02]  /*87a0*/  @!P0 SYNCS.PHASECHK.TRANS64 P0, [R2+URZ+0x60], R5 ;  /* 0x00006005020085a7 */ /* 0x000ea400080010ff */
[----:B--2---:R-:W-:Y:S05]  /*87b0*/  @!P0 BRA `(.L_x_117) ;  /* 0xfffffffc00f08947 */ /* 0x004fea000383ffff */
[----:B------:R-:W-:Y:S05]  /*87c0*/  BRA `(.L_x_28) ;  /* 0xffffff9000e47947 */ /* 0x000fea000383ffff */
.L_x_33:
[----:B-1----:R1:W2:Y:S02]  /*87d0*/  SYNCS.PHASECHK.TRANS64.TRYWAIT P0, [R2+URZ+0xf0], R3 ;  /* 0x0000f003020075a7 */ /* 0x0022a400080011ff */
[----:B--2---:R-:W-:Y:S05]  /*87e0*/  @!P0 NANOSLEEP.SYNCS 0x989680 ;  /* 0x009896800000895d */ /* 0x004fea0003900000 */
[----:B------:R-:W2:Y:S02]  /*87f0*/  @!P0 SYNCS.PHASECHK.TRANS64 P0, [R2+URZ+0xf0], R3 ;  /* 0x0000f003020085a7 */ /* 0x000ea400080010ff */
[----:B--2---:R-:W-:Y:S05]  /*8800*/  @!P0 BRA `(.L_x_33) ;  /* 0xfffffffc00f08947 */ /* 0x004fea000383ffff */
[----:B------:R-:W-:Y:S05]  /*8810*/  BRA `(.L_x_118) ;  /* 0xffffff9400707947 */ /* 0x000fea000383ffff */
.L_x_37:
[----:B----4-:R-:W-:-:S07]  /*8820*/  MOV R0, UR5 ;  /* 0x0000000500007c02 */ /* 0x010fce0008000f00 */
.L_x_119:
[----:B-1----:R1:W2:Y:S02]  /*8830*/  SYNCS.PHASECHK.TRANS64.TRYWAIT P0, [R0+URZ], R3 ;  /* 0x00000003000075a7 */ /* 0x0022a400080011ff */
[----:B--2---:R-:W-:Y:S05]  /*8840*/  @!P0 NANOSLEEP.SYNCS 0x989680 ;  /* 0x009896800000895d */ /* 0x004fea0003900000 */
[----:B------:R-:W2:Y:S02]  /*8850*/  @!P0 SYNCS.PHASECHK.TRANS64 P0, [R0+URZ], R3 ;  /* 0x00000003000085a7 */ /* 0x000ea400080010ff */
[----:B--2---:R-:W-:Y:S05]  /*8860*/  @!P0 BRA `(.L_x_119) ;  /* 0xfffffffc00f08947 */ /* 0x004fea000383ffff */
[----:B------:R-:W-:Y:S05]  /*8870*/  BRA `(.L_x_120) ;  /* 0xffffff9800e07947 */ /* 0x000fea000383ffff */
.L_x_38:
[----:B----4-:R-:W-:-:S07]  /*8880*/  MOV R0, UR5 ;  /* 0x0000000500007c02 */ /* 0x010fce0008000f00 */
.L_x_121:
[----:B-1----:R1:W2:Y:S02]  /*8890*/  SYNCS.PHASECHK.TRANS64.TRYWAIT P0, [R0+URZ], R3 ;  /* 0x00000003000075a7 */ /* 0x0022a400080011ff */
[----:B--2---:R-:W-:Y:S05]  /*88a0*/  @!P0 NANOSLEEP.SYNCS 0x989680 ;  /* 0x009896800000895d */ /* 0x004fea0003900000 */
[----:B------:R-:W2:Y:S02]  /*88b0*/  @!P0 SYNCS.PHASECHK.TRANS64 P0, [R0+URZ], R3 ;  /* 0x00000003000085a7 */ /* 0x000ea400080010ff */
[----:B--2---:R-:W-:Y:S05]  /*88c0*/  @!P0 BRA `(.L_x_121) ;  /* 0xfffffffc00f08947 */ /* 0x004fea000383ffff */
[----:B------:R-:W-:Y:S05]  /*88d0*/  BRA `(.L_x_122) ;  /* 0xffffff9800ec7947 */ /* 0x000fea000383ffff */
.L_x_39:
[----:B----4-:R-:W-:-:S07]  /*88e0*/  MOV R0, UR5 ;  /* 0x0000000500007c02 */ /* 0x010fce0008000f00 */
.L_x_123:
[----:B-1----:R1:W2:Y:S02]  /*88f0*/  SYNCS.PHASECHK.TRANS64.TRYWAIT P0, [R0+URZ], R3 ;  /* 0x00000003000075a7 */ /* 0x0022a400080011ff */
[----:B--2---:R-:W-:Y:S05]  /*8900*/  @!P0 NANOSLEEP.SYNCS 0x989680 ;  /* 0x009896800000895d */ /* 0x004fea0003900000 */
[----:B------:R-:W2:Y:S02]  /*8910*/  @!P0 SYNCS.PHASECHK.TRANS64 P0, [R0+URZ], R3 ;  /* 0x00000003000085a7 */ /* 0x000ea400080010ff */
[----:B--2---:R-:W-:Y:S05]  /*8920*/  @!P0 BRA `(.L_x_123) ;  /* 0xfffffffc00f08947 */ /* 0x004fea000383ffff */
[----:B------:R-:W-:Y:S05]  /*8930*/  BRA `(.L_x_124) ;  /* 0xffffff9800f87947 */ /* 0x000fea000383ffff */
.L_x_40:
[----:B----4-:R-:W-:-:S07]  /*8940*/  MOV R0, UR5 ;  /* 0x0000000500007c02 */ /* 0x010fce0008000f00 */
.L_x_125:
[----:B-1----:R1:W2:Y:S02]  /*8950*/  SYNCS.PHASECHK.TRANS64.TRYWAIT P0, [R0+URZ], R3 ;  /* 0x00000003000075a7 */ /* 0x0022a400080011ff */
[----:B--2---:R-:W-:Y:S05]  /*8960*/  @!P0 NANOSLEEP.SYNCS 0x989680 ;  /* 0x009896800000895d */ /* 0x004fea0003900000 */
[----:B------:R-:W2:Y:S02]  /*8970*/  @!P0 SYNCS.PHASECHK.TRANS64 P0, [R0+URZ], R3 ;  /* 0x00000003000085a7 */ /* 0x000ea400080010ff */
[----:B--2---:R-:W-:Y:S05]  /*8980*/  @!P0 BRA `(.L_x_125) ;  /* 0xfffffffc00f08947 */ /* 0x004fea000383ffff */
[----:B------:R-:W-:Y:S05]  /*8990*/  BRA `(.L_x_126) ;  /* 0xffffff9c00047947 */ /* 0x000fea000383ffff */
.L_x_41:
[----:B----4-:R-:W-:-:S07]  /*89a0*/  MOV R0, UR5 ;  /* 0x0000000500007c02 */ /* 0x010fce0008000f00 */
.L_x_127:
[----:B-1----:R1:W2:Y:S02]  /*89b0*/  SYNCS.PHASECHK.TRANS64.TRYWAIT P0, [R0+URZ], R3 ;  /* 0x00000003000075a7 */ /* 0x0022a400080011ff */
[----:B--2---:R-:W-:Y:S05]  /*89c0*/  @!P0 NANOSLEEP.SYNCS 0x989680 ;  /* 0x009896800000895d */ /* 0x004fea0003900000 */
[----:B------:R-:W2:Y:S02]  /*89d0*/  @!P0 SYNCS.PHASECHK.TRANS64 P0, [R0+URZ], R3 ;  /* 0x00000003000085a7 */ /* 0x000ea400080010ff */
[----:B--2---:R-:W-:Y:S05]  /*89e0*/  @!P0 BRA `(.L_x_127) ;  /* 0xfffffffc00f08947 */ /* 0x004fea000383ffff */
[----:B------:R-:W-:Y:S05]  /*89f0*/  BRA `(.L_x_128) ;  /* 0xffffff9c00107947 */ /* 0x000fea000383ffff */
.L_x_42:
[----:B----4-:R-:W-:-:S07]  /*8a00*/  MOV R0, UR5 ;  /* 0x0000000500007c02 */ /* 0x010fce0008000f00 */
.L_x_129:
[----:B-1----:R1:W2:Y:S02]  /*8a10*/  SYNCS.PHASECHK.TRANS64.TRYWAIT P0, [R0+URZ], R3 ;  /* 0x00000003000075a7 */ /* 0x0022a400080011ff */
[----:B--2---:R-:W-:Y:S05]  /*8a20*/  @!P0 NANOSLEEP.SYNCS 0x989680 ;  /* 0x009896800000895d */ /* 0x004fea0003900000 */
[----:B------:R-:W2:Y:S02]  /*8a30*/  @!P0 SYNCS.PHASECHK.TRANS64 P0, [R0+URZ], R3 ;  /* 0x00000003000085a7 */ /* 0x000ea400080010ff */
[----:B--2---:R-:W-:Y:S05]  /*8a40*/  @!P0 BRA `(.L_x_129) ;  /* 0xfffffffc00f08947 */ /* 0x004fea000383ffff */
[----:B------:R-:W-:Y:S05]  /*8a50*/  BRA `(.L_x_130) ;  /* 0xffffff9c001c7947 */ /* 0x000fea000383ffff */
.L_x_43:
[----:B----4-:R-:W-:-:S07]  /*8a60*/  MOV R0, UR5 ;  /* 0x0000000500007c02 */ /* 0x010fce0008000f00 */
.L_x_131:
[----:B-1----:R1:W2:Y:S02]  /*8a70*/  SYNCS.PHASECHK.TRANS64.TRYWAIT P0, [R0+URZ], R3 ;  /* 0x00000003000075a7 */ /* 0x0022a400080011ff */
[----:B--2---:R-:W-:Y:S05]  /*8a80*/  @!P0 NANOSLEEP.SYNCS 0x989680 ;  /* 0x009896800000895d */ /* 0x004fea0003900000 */
[----:B------:R-:W2:Y:S02]  /*8a90*/  @!P0 SYNCS.PHASECHK.TRANS64 P0, [R0+URZ], R3 ;  /* 0x00000003000085a7 */ /* 0x000ea400080010ff */
[----:B--2---:R-:W-:Y:S05]  /*8aa0*/  @!P0 BRA `(.L_x_131) ;  /* 0xfffffffc00f08947 */ /* 0x004fea000383ffff */
[----:B------:R-:W-:Y:S05]  /*8ab0*/  BRA `(.L_x_132) ;  /* 0xffffff9c00287947 */ /* 0x000fea000383ffff */
.L_x_44:
[----:B----4-:R-:W-:-:S07]  /*8ac0*/  MOV R0, UR5 ;  /* 0x0000000500007c02 */ /* 0x010fce0008000f00 */
.L_x_133:
[----:B-1----:R1:W2:Y:S02]  /*8ad0*/  SYNCS.PHASECHK.TRANS64.TRYWAIT P0, [R0+URZ], R3 ;  /* 0x00000003000075a7 */ /* 0x0022a400080011ff */
[----:B--2---:R-:W-:Y:S05]  /*8ae0*/  @!P0 NANOSLEEP.SYNCS 0x989680 ;  /* 0x009896800000895d */ /* 0x004fea0003900000 */
[----:B------:R-:W2:Y:S02]  /*8af0*/  @!P0 SYNCS.PHASECHK.TRANS64 P0, [R0+URZ], R3 ;  /* 0x00000003000085a7 */ /* 0x000ea400080010ff */
[----:B--2---:R-:W-:Y:S05]  /*8b00*/  @!P0 BRA `(.L_x_133) ;  /* 0xfffffffc00f08947 */ /* 0x004fea000383ffff */
[----:B------:R-:W-:Y:S05]  /*8b10*/  BRA `(.L_x_134) ;  /* 0xffffff9c00347947 */ /* 0x000fea000383ffff */
.L_x_45:
[----:B----4-:R-:W-:-:S07]  /*8b20*/  MOV R0, UR5 ;  /* 0x0000000500007c02 */ /* 0x010fce0008000f00 */
.L_x_135:
[----:B-1----:R1:W2:Y:S02]  /*8b30*/  SYNCS.PHASECHK.TRANS64.TRYWAIT P0, [R0+URZ], R3 ;  /* 0x00000003000075a7 */ /* 0x0022a400080011ff */
[----:B--2---:R-:W-:Y:S05]  /*8b40*/  @!P0 NANOSLEEP.SYNCS 0x989680 ;  /* 0x009896800000895d */ /* 0x004fea0003900000 */
[----:B------:R-:W2:Y:S02]  /*8b50*/  @!P0 SYNCS.PHASECHK.TRANS64 P0, [R0+URZ], R3 ;  /* 0x00000003000085a7 */ /* 0x000ea400080010ff */
[----:B--2---:R-:W-:Y:S05]  /*8b60*/  @!P0 BRA `(.L_x_135) ;  /* 0xfffffffc00f08947 */ /* 0x004fea000383ffff */
[----:B------:R-:W-:Y:S05]  /*8b70*/  BRA `(.L_x_136) ;  /* 0xffffff9c00407947 */ /* 0x000fea000383ffff */
.L_x_46:
[----:B----4-:R-:W-:-:S07]  /*8b80*/  MOV R0, UR5 ;  /* 0x0000000500007c02 */ /* 0x010fce0008000f00 */
.L_x_137:
[----:B-1----:R1:W2:Y:S02]  /*8b90*/  SYNCS.PHASECHK.TRANS64.TRYWAIT P0, [R0+URZ], R3 ;  /* 0x00000003000075a7 */ /* 0x0022a400080011ff */
[----:B--2---:R-:W-:Y:S05]  /*8ba0*/  @!P0 NANOSLEEP.SYNCS 0x989680 ;  /* 0x009896800000895d */ /* 0x004fea0003900000 */
[----:B------:R-:W2:Y:S02]  /*8bb0*/  @!P0 SYNCS.PHASECHK.TRANS64 P0, [R0+URZ], R3 ;  /* 0x00000003000085a7 */ /* 0x000ea400080010ff */
[----:B--2---:R-:W-:Y:S05]  /*8bc0*/  @!P0 BRA `(.L_x_137) ;  /* 0xfffffffc00f08947 */ /* 0x004fea000383ffff */
[----:B------:R-:W-:Y:S05]  /*8bd0*/  BRA `(.L_x_138) ;  /* 0xffffff9c004c7947 */ /* 0x000fea000383ffff */
.L_x_47:
[----:B----4-:R-:W-:-:S07]  /*8be0*/  MOV R0, UR5 ;  /* 0x0000000500007c02 */ /* 0x010fce0008000f00 */
.L_x_139:
[----:B-1----:R1:W2:Y:S02]  /*8bf0*/  SYNCS.PHASECHK.TRANS64.TRYWAIT P0, [R0+URZ], R3 ;  /* 0x00000003000075a7 */ /* 0x0022a400080011ff */
[----:B--2---:R-:W-:Y:S05]  /*8c00*/  @!P0 NANOSLEEP.SYNCS 0x989680 ;  /* 0x009896800000895d */ /* 0x004fea0003900000 */
[----:B------:R-:W2:Y:S02]  /*8c10*/  @!P0 SYNCS.PHASECHK.TRANS64 P0, [R0+URZ], R3 ;  /* 0x00000003000085a7 */ /* 0x000ea400080010ff */
[----:B--2---:R-:W-:Y:S05]  /*8c20*/  @!P0 BRA `(.L_x_139) ;  /* 0xfffffffc00f08947 */ /* 0x004fea000383ffff */
[----:B------:R-:W-:Y:S05]  /*8c30*/  BRA `(.L_x_140) ;  /* 0xffffff9c00587947 */ /* 0x000fea000383ffff */
.L_x_50:
[----:B-1----:R1:W2:Y:S02]  /*8c40*/  SYNCS.PHASECHK.TRANS64.TRYWAIT P0, [R0+URZ+0x150], R5 ;  /* 0x00015005000075a7 */ /* 0x0022a400080011ff */
[----:B--2---:R-:W-:Y:S05]  /*8c50*/  @!P0 NANOSLEEP.SYNCS 0x989680 ;  /* 0x009896800000895d */ /* 0x004fea0003900000 */
[----:B------:R-:W2:Y:S02]  /*8c60*/  @!P0 SYNCS.PHASECHK.TRANS64 P0, [R0+URZ+0x150], R5 ;  /* 0x00015005000085a7 */ /* 0x000ea400080010ff */
[----:B--2---:R-:W-:Y:S05]  /*8c70*/  @!P0 BRA `(.L_x_50) ;  /* 0xfffffffc00f08947 */ /* 0x004fea000383ffff */
[----:B------:R-:W-:Y:S05]  /*8c80*/  BRA `(.L_x_141) ;  /* 0xffffff9c00b47947 */ /* 0x000fea000383ffff */
.L_x_51:
[----:B------:R-:W-:-:S07]  /*8c90*/  MOV R0, UR5 ;  /* 0x0000000500007c02 */ /* 0x000fce0008000f00 */
.L_x_142:
[----:B-1----:R1:W2:Y:S02]  /*8ca0*/  SYNCS.PHASECHK.TRANS64.TRYWAIT P0, [R0+URZ+0x100], R5 ;  /* 0x00010005000075a7 */ /* 0x0022a400080011ff */
[----:B--2---:R-:W-:Y:S05]  /*8cb0*/  @!P0 NANOSLEEP.SYNCS 0x989680 ;  /* 0x009896800000895d */ /* 0x004fea0003900000 */
[----:B------:R-:W2:Y:S02]  /*8cc0*/  @!P0 SYNCS.PHASECHK.TRANS64 P0, [R0+URZ+0x100], R5 ;  /* 0x00010005000085a7 */ /* 0x000ea400080010ff */
[----:B--2---:R-:W-:Y:S05]  /*8cd0*/  @!P0 BRA `(.L_x_142) ;  /* 0xfffffffc00f08947 */ /* 0x004fea000383ffff */
[----:B------:R-:W-:Y:S05]  /*8ce0*/  BRA `(.L_x_143) ;  /* 0xffffff9c00c47947 */ /* 0x000fea000383ffff */
.L_x_52:
[----:B-1----:R1:W2:Y:S02]  /*8cf0*/  SYNCS.PHASECHK.TRANS64.TRYWAIT P1, [R0+URZ+0xf0], R5 ;  /* 0x0000f005000075a7 */ /* 0x0022a400080211ff */
[----:B--2---:R-:W-:Y:S05]  /*8d00*/  @!P1 NANOSLEEP.SYNCS 0x989680 ;  /* 0x009896800000995d */ /* 0x004fea0003900000 */
[----:B------:R-:W2:Y:S02]  /*8d10*/  @!P1 SYNCS.PHASECHK.TRANS64 P1, [R0+URZ+0xf0], R5 ;  /* 0x0000f005000095a7 */ /* 0x000ea400080210ff */
[----:B--2---:R-:W-:Y:S05]  /*8d20*/  @!P1 BRA `(.L_x_52) ;  /* 0xfffffffc00f09947 */ /* 0x004fea000383ffff */
[----:B------:R-:W-:Y:S05]  /*8d30*/  BRA `(.L_x_144) ;  /* 0xffffff9c00f47947 */ /* 0x000fea000383ffff */
.L_x_55:
[----:B------:R-:W-:-:S07]  /*8d40*/  MOV R0, UR5 ;  /* 0x0000000500007c02 */ /* 0x000fce0008000f00 */
.L_x_145:
[----:B-1----:R1:W2:Y:S02]  /*8d50*/  SYNCS.PHASECHK.TRANS64.TRYWAIT P0, [R0+URZ+0x100], R3 ;  /* 0x00010003000075a7 */ /* 0x0022a400080011ff */
[----:B--2---:R-:W-:Y:S05]  /*8d60*/  @!P0 NANOSLEEP.SYNCS 0x989680 ;  /* 0x009896800000895d */ /* 0x004fea0003900000 */
[----:B------:R-:W2:Y:S02]  /*8d70*/  @!P0 SYNCS.PHASECHK.TRANS64 P0, [R0+URZ+0x100], R3 ;  /* 0x00010003000085a7 */ /* 0x000ea400080010ff */
[----:B--2---:R-:W-:Y:S05]  /*8d80*/  @!P0 BRA `(.L_x_145) ;  /* 0xfffffffc00f08947 */ /* 0x004fea000383ffff */
[----:B------:R-:W-:Y:S05]  /*8d90*/  BRA `(.L_x_54) ;  /* 0xffffffa000487947 */ /* 0x000fea000383ffff */
.L_x_62:
[----:B-1----:R1:W2:Y:S02]  /*8da0*/  SYNCS.PHASECHK.TRANS64.TRYWAIT P1, [R0+URZ+0xf0], R5 ;  /* 0x0000f005000075a7 */ /* 0x0022a400080211ff */
[----:B--2---:R-:W-:Y:S05]  /*8db0*/  @!P1 NANOSLEEP.SYNCS 0x989680 ;  /* 0x009896800000995d */ /* 0x004fea0003900000 */
[----:B------:R-:W2:Y:S02]  /*8dc0*/  @!P1 SYNCS.PHASECHK.TRANS64 P1, [R0+URZ+0xf0], R5 ;  /* 0x0000f005000095a7 */ /* 0x000ea400080210ff */
[----:B--2---:R-:W-:Y:S05]  /*8dd0*/  @!P1 BRA `(.L_x_62) ;  /* 0xfffffffc00f09947 */ /* 0x004fea000383ffff */
[----:B------:R-:W-:Y:S05]  /*8de0*/  BRA `(.L_x_146) ;  /* 0xffffffa400a87947 */ /* 0x000fea000383ffff */
.L_x_63:
[----:B------:R-:W-:-:S07]  /*8df0*/  MOV R3, UR8 ;  /* 0x0000000800037c02 */ /* 0x000fce0008000f00 */
.L_x_147:
[----:B-1----:R1:W2:Y:S02]  /*8e00*/  SYNCS.PHASECHK.TRANS64.TRYWAIT P0, [R3+URZ+0x130], R0 ;  /* 0x00013000030075a7 */ /* 0x0022a400080011ff */
[----:B--2---:R-:W-:Y:S05]  /*8e10*/  @!P0 NANOSLEEP.SYNCS 0x989680 ;  /* 0x009896800000895d */ /* 0x004fea0003900000 */
[----:B------:R-:W2:Y:S02]  /*8e20*/  @!P0 SYNCS.PHASECHK.TRANS64 P0, [R3+URZ+0x130], R0 ;  /* 0x00013000030085a7 */ /* 0x000ea400080010ff */
[----:B--2---:R-:W-:Y:S05]  /*8e30*/  @!P0 BRA `(.L_x_147) ;  /* 0xfffffffc00f08947 */ /* 0x004fea000383ffff */
[----:B------:R-:W-:Y:S05]  /*8e40*/  BRA `(.L_x_148) ;  /* 0xffffffa400e07947 */ /* 0x000fea000383ffff */
.L_x_66:
[----:B------:R-:W-:Y:S07]  /*8e50*/  MOV R0, UR7 ;  /* 0x0000000700007c02 */ /* 0x000fee0008000f00 */
.L_x_149:
[----:B-1----:R1:W2:Y:S02]  /*8e60*/  SYNCS.PHASECHK.TRANS64.TRYWAIT P0, [R0+URZ], R3 ;  /* 0x00000003000075a7 */ /* 0x0022a400080011ff */
[----:B--2---:R-:W-:Y:S05]  /*8e70*/  @!P0 NANOSLEEP.SYNCS 0x989680 ;  /* 0x009896800000895d */ /* 0x004fea0003900000 */
[----:B------:R-:W2:Y:S02]  /*8e80*/  @!P0 SYNCS.PHASECHK.TRANS64 P0, [R0+URZ], R3 ;  /* 0x00000003000085a7 */ /* 0x000ea400080010ff */
[----:B--2---:R-:W-:Y:S05]  /*8e90*/  @!P0 BRA `(.L_x_149) ;  /* 0xfffffffc00f08947 */ /* 0x004fea000383ffff */
[----:B------:R-:W-:Y:S05]  /*8ea0*/  BRA `(.L_x_65) ;  /* 0xffffffa400fc7947 */ /* 0x000fea000383ffff */
.L_x_69:
[----:B------:R-:W-:-:S07]  /*8eb0*/  MOV R0, UR5 ;  /* 0x0000000500007c02 */ /* 0x000fce0008000f00 */
.L_x_150:
[----:B--2---:R2:W3:Y:S02]  /*8ec0*/  SYNCS.PHASECHK.TRANS64.TRYWAIT P0, [R0+URZ], R3 ;  /* 0x00000003000075a7 */ /* 0x0044e400080011ff */
[----:B---3--:R-:W-:Y:S05]  /*8ed0*/  @!P0 NANOSLEEP.SYNCS 0x989680 ;  /* 0x009896800000895d */ /* 0x008fea0003900000 */
[----:B------:R-:W3:Y:S02]  /*8ee0*/  @!P0 SYNCS.PHASECHK.TRANS64 P0, [R0+URZ], R3 ;  /* 0x00000003000085a7 */ /* 0x000ee400080010ff */
[----:B---3--:R-:W-:Y:S05]  /*8ef0*/  @!P0 BRA `(.L_x_150) ;  /* 0xfffffffc00f08947 */ /* 0x008fea000383ffff */
[----:B------:R-:W-:Y:S05]  /*8f00*/  BRA `(.L_x_151) ;  /* 0xffffffa800b07947 */ /* 0x000fea000383ffff */
.L_x_70:
[----:B------:R-:W-:-:S07]  /*8f10*/  MOV R0, UR5 ;  /* 0x0000000500007c02 */ /* 0x000fce0008000f00 */
.L_x_152:
[----:B-1----:R1:W2:Y:S02]  /*8f20*/  SYNCS.PHASECHK.TRANS64.TRYWAIT P0, [R0+URZ], R3 ;  /* 0x00000003000075a7 */ /* 0x0022a400080011ff */
[----:B--2---:R-:W-:Y:S05]  /*8f30*/  @!P0 NANOSLEEP.SYNCS 0x989680 ;  /* 0x009896800000895d */ /* 0x004fea0003900000 */
[----:B------:R-:W2:Y:S02]  /*8f40*/  @!P0 SYNCS.PHASECHK.TRANS64 P0, [R0+URZ], R3 ;  /* 0x00000003000085a7 */ /* 0x000ea400080010ff */
[----:B--2---:R-:W-:Y:S05]  /*8f50*/  @!P0 BRA `(.L_x_152) ;  /* 0xfffffffc00f08947 */ /* 0x004fea000383ffff */
[----:B------:R-:W-:Y:S05]  /*8f60*/  BRA `(.L_x_153) ;  /* 0xffffffa800bc7947 */ /* 0x000fea000383ffff */
.L_x_71:
[----:B------:R-:W-:-:S07]  /*8f70*/  MOV R0, UR5 ;  /* 0x0000000500007c02 */ /* 0x000fce0008000f00 */
.L_x_154:
[----:B-1----:R1:W2:Y:S02]  /*8f80*/  SYNCS.PHASECHK.TRANS64.TRYWAIT P0, [R0+URZ], R3 ;  /* 0x00000003000075a7 */ /* 0x0022a400080011ff */
[----:B--2---:R-:W-:Y:S05]  /*8f90*/  @!P0 NANOSLEEP.SYNCS 0x989680 ;  /* 0x009896800000895d */ /* 0x004fea0003900000 */
[----:B------:R-:W2:Y:S02]  /*8fa0*/  @!P0 SYNCS.PHASECHK.TRANS64 P0, [R0+URZ], R3 ;  /* 0x00000003000085a7 */ /* 0x000ea400080010ff */
[----:B--2---:R-:W-:Y:S05]  /*8fb0*/  @!P0 BRA `(.L_x_154) ;  /* 0xfffffffc00f08947 */ /* 0x004fea000383ffff */
[----:B------:R-:W-:Y:S05]  /*8fc0*/  BRA `(.L_x_155) ;  /* 0xffffffa800c87947 */ /* 0x000fea000383ffff */
.L_x_72:
[----:B------:R-:W-:-:S07]  /*8fd0*/  MOV R0, UR7 ;  /* 0x0000000700007c02 */ /* 0x000fce0008000f00 */
.L_x_156:
[----:B-1----:R1:W2:Y:S02]  /*8fe0*/  SYNCS.PHASECHK.TRANS64.TRYWAIT P0, [R0+URZ], R3 ;  /* 0x00000003000075a7 */ /* 0x0022a400080011ff */
[----:B--2---:R-:W-:Y:S05]  /*8ff0*/  @!P0 NANOSLEEP.SYNCS 0x989680 ;  /* 0x009896800000895d */ /* 0x004fea0003900000 */
[----:B------:R-:W2:Y:S02]  /*9000*/  @!P0 SYNCS.PHASECHK.TRANS64 P0, [R0+URZ], R3 ;  /* 0x00000003000085a7 */ /* 0x000ea400080010ff */
[----:B--2---:R-:W-:Y:S05]  /*9010*/  @!P0 BRA `(.L_x_156) ;  /* 0xfffffffc00f08947 */ /* 0x004fea000383ffff */
[----:B------:R-:W-:Y:S05]  /*9020*/  BRA `(.L_x_157) ;  /* 0xffffffa800d47947 */ /* 0x000fea000383ffff */
.L_x_77:
[----:B--2---:R2:W3:Y:S02]  /*9030*/  SYNCS.PHASECHK.TRANS64.TRYWAIT P0, [R0+URZ+0xf0], R3 ;  /* 0x0000f003000075a7 */ /* 0x0044e400080011ff */
[----:B---3--:R-:W-:Y:S05]  /*9040*/  @!P0 NANOSLEEP.SYNCS 0x989680 ;  /* 0x009896800000895d */ /* 0x008fea0003900000 */
[----:B------:R-:W3:Y:S02]  /*9050*/  @!P0 SYNCS.PHASECHK.TRANS64 P0, [R0+URZ+0xf0], R3 ;  /* 0x0000f003000085a7 */ /* 0x000ee400080010ff */
[----:B---3--:R-:W-:Y:S05]  /*9060*/  @!P0 BRA `(.L_x_77) ;  /* 0xfffffffc00f08947 */ /* 0x008fea000383ffff */
[----:B------:R-:W-:Y:S05]  /*9070*/  BRA `(.L_x_158) ;  /* 0xffffffac00d87947 */ /* 0x000fea000383ffff */
.L_x_80:
[----:B------:R-:W-:Y:S07]  /*9080*/  MOV R0, UR7 ;  /* 0x0000000700007c02 */ /* 0x000fee0008000f00 */
.L_x_159:
[----:B--2---:R2:W3:Y:S02]  /*9090*/  SYNCS.PHASECHK.TRANS64.TRYWAIT P0, [R0+URZ+0xe8], R3 ;  /* 0x0000e803000075a7 */ /* 0x0044e400080011ff */
[----:B---3--:R-:W-:Y:S05]  /*90a0*/  @!P0 NANOSLEEP.SYNCS 0x989680 ;  /* 0x009896800000895d */ /* 0x008fea0003900000 */
[----:B------:R-:W3:Y:S02]  /*90b0*/  @!P0 SYNCS.PHASECHK.TRANS64 P0, [R0+URZ+0xe8], R3 ;  /* 0x0000e803000085a7 */ /* 0x000ee400080010ff */
[----:B---3--:R-:W-:Y:S05]  /*90c0*/  @!P0 BRA `(.L_x_159) ;  /* 0xfffffffc00f08947 */ /* 0x008fea000383ffff */
[----:B------:R-:W-:Y:S05]  /*90d0*/  BRA `(.L_x_79) ;  /* 0xffffffb000b87947 */ /* 0x000fea000383ffff */
.L_x_83:
[----:B--2---:R-:W-:Y:S07]  /*90e0*/  MOV R3, UR7 ;  /* 0x0000000700037c02 */ /* 0x004fee0008000f00 */
.L_x_160:
[----:B-1----:R1:W2:Y:S02]  /*90f0*/  SYNCS.PHASECHK.TRANS64.TRYWAIT P0, [R3+URZ+0xd0], R12 ;  /* 0x0000d00c030075a7 */ /* 0x0022a400080011ff */
[----:B--2---:R-:W-:Y:S05]  /*9100*/  @!P0 NANOSLEEP.SYNCS 0x989680 ;  /* 0x009896800000895d */ /* 0x004fea0003900000 */
[----:B------:R-:W2:Y:S02]  /*9110*/  @!P0 SYNCS.PHASECHK.TRANS64 P0, [R3+URZ+0xd0], R12 ;  /* 0x0000d00c030085a7 */ /* 0x000ea400080010ff */
[----:B--2---:R-:W-:Y:S05]  /*9120*/  @!P0 BRA `(.L_x_160) ;  /* 0xfffffffc00f08947 */ /* 0x004fea000383ffff */
[----:B------:R-:W-:Y:S05]  /*9130*/  BRA `(.L_x_161) ;  /* 0xffffffb400307947 */ /* 0x000fea000383ffff */
.L_x_84:
[----:B------:R-:W-:Y:S07]  /*9140*/  MOV R3, UR7 ;  /* 0x0000000700037c02 */ /* 0x000fee0008000f00 */
.L_x_162:
[----:B-1----:R1:W2:Y:S02]  /*9150*/  SYNCS.PHASECHK.TRANS64.TRYWAIT P0, [R3+URZ+0xd8], R12 ;  /* 0x0000d80c030075a7 */ /* 0x0022a400080011ff */
[----:B--2---:R-:W-:Y:S05]  /*9160*/  @!P0 NANOSLEEP.SYNCS 0x989680 ;  /* 0x009896800000895d */ /* 0x004fea0003900000 */
[----:B------:R-:W2:Y:S02]  /*9170*/  @!P0 SYNCS.PHASECHK.TRANS64 P0, [R3+URZ+0xd8], R12 ;  /* 0x0000d80c030085a7 */ /* 0x000ea400080010ff */
[----:B--2---:R-:W-:Y:S05]  /*9180*/  @!P0 BRA `(.L_x_162) ;  /* 0xfffffffc00f08947 */ /* 0x004fea000383ffff */
[----:B------:R-:W-:Y:S05]  /*9190*/  BRA `(.L_x_163) ;  /* 0xffffffb400b07947 */ /* 0x000fea000383ffff */
.L_x_86:
[----:B------:R-:W-:-:S07]  /*91a0*/  MOV R0, UR7 ;  /* 0x0000000700007c02 */ /* 0x000fce0008000f00 */
.L_x_164:
[----:B-1----:R1:W3:Y:S02]  /*91b0*/  SYNCS.PHASECHK.TRANS64.TRYWAIT P0, [R0+URZ+0xd0], R3 ;  /* 0x0000d003000075a7 */ /* 0x0022e400080011ff */
[----:B---3--:R-:W-:Y:S05]  /*91c0*/  @!P0 NANOSLEEP.SYNCS 0x989680 ;  /* 0x009896800000895d */ /* 0x008fea0003900000 */
[----:B------:R-:W3:Y:S02]  /*91d0*/  @!P0 SYNCS.PHASECHK.TRANS64 P0, [R0+URZ+0xd0], R3 ;  /* 0x0000d003000085a7 */ /* 0x000ee400080010ff */
[----:B---3--:R-:W-:Y:S05]  /*91e0*/  @!P0 BRA `(.L_x_164) ;  /* 0xfffffffc00f08947 */ /* 0x008fea000383ffff */
[----:B------:R-:W-:Y:S05]  /*91f0*/  BRA `(.L_x_165) ;  /* 0xffffffb800207947 */ /* 0x000fea000383ffff */
.L_x_88:
[----:B--2---:R2:W4:Y:S02]  /*9200*/  SYNCS.PHASECHK.TRANS64.TRYWAIT P0, [R0+URZ+0xf0], R3 ;  /* 0x0000f003000075a7 */ /* 0x00452400080011ff */
[----:B----4-:R-:W-:Y:S05]  /*9210*/  @!P0 NANOSLEEP.SYNCS 0x989680 ;  /* 0x009896800000895d */ /* 0x010fea0003900000 */
[----:B------:R-:W4:Y:S02]  /*9220*/  @!P0 SYNCS.PHASECHK.TRANS64 P0, [R0+URZ+0xf0], R3 ;  /* 0x0000f003000085a7 */ /* 0x000f2400080010ff */
[----:B----4-:R-:W-:Y:S05]  /*9230*/  @!P0 BRA `(.L_x_88) ;  /* 0xfffffffc00f08947 */ /* 0x010fea000383ffff */
[----:B------:R-:W-:Y:S05]  /*9240*/  BRA `(.L_x_166) ;  /* 0xffffffb800e87947 */ /* 0x000fea000383ffff */
.L_x_99:
[----:B-1----:R1:W3:Y:S02]  /*9250*/  SYNCS.PHASECHK.TRANS64.TRYWAIT P1, [R3+URZ+0xc0], R0 ;  /* 0x0000c000030075a7 */ /* 0x0022e400080211ff */
[----:B---3--:R-:W-:Y:S05]  /*9260*/  @!P1 NANOSLEEP.SYNCS 0x989680 ;  /* 0x009896800000995d */ /* 0x008fea0003900000 */
[----:B------:R-:W3:Y:S02]  /*9270*/  @!P1 SYNCS.PHASECHK.TRANS64 P1, [R3+URZ+0xc0], R0 ;  /* 0x0000c000030095a7 */ /* 0x000ee400080210ff */
[----:B---3--:R-:W-:Y:S05]  /*9280*/  @!P1 BRA `(.L_x_99) ;  /* 0xfffffffc00f09947 */ /* 0x008fea000383ffff */
[----:B------:R-:W-:Y:S05]  /*9290*/  BRA `(.L_x_98) ;  /* 0xffffffc8000c7947 */ /* 0x000fea000383ffff */
.L_x_101:
[----:B-1----:R1:W4:Y:S02]  /*92a0*/  SYNCS.PHASECHK.TRANS64.TRYWAIT P0, [R207+URZ+0x110], R2 ;  /* 0x00011002cf0075a7 */ /* 0x00232400080011ff */
[----:B----4-:R-:W-:Y:S05]  /*92b0*/  @!P0 NANOSLEEP.SYNCS 0x989680 ;  /* 0x009896800000895d */ /* 0x010fea0003900000 */
[----:B------:R-:W4:Y:S02]  /*92c0*/  @!P0 SYNCS.PHASECHK.TRANS64 P0, [R207+URZ+0x110], R2 ;  /* 0x00011002cf0085a7 */ /* 0x000f2400080010ff */
[----:B----4-:R-:W-:Y:S05]  /*92d0*/  @!P0 BRA `(.L_x_101) ;  /* 0xfffffffc00f08947 */ /* 0x010fea000383ffff */
[----:B------:R-:W-:Y:S05]  /*92e0*/  BRA `(.L_x_100) ;  /* 0xffffffc800687947 */ /* 0x000fea000383ffff */
.L_x_110:
[----:B--2---:R2:W3:Y:S02]  /*92f0*/  SYNCS.PHASECHK.TRANS64.TRYWAIT P0, [R210+URZ+0xc0], R3 ;  /* 0x0000c003d20075a7 */ /* 0x0044e400080011ff */
[----:B---3--:R-:W-:Y:S05]  /*9300*/  @!P0 NANOSLEEP.SYNCS 0x989680 ;  /* 0x009896800000895d */ /* 0x008fea0003900000 */
[----:B------:R-:W3:Y:S02]  /*9310*/  @!P0 SYNCS.PHASECHK.TRANS64 P0, [R210+URZ+0xc0], R3 ;  /* 0x0000c003d20085a7 */ /* 0x000ee400080010ff */
[----:B---3--:R-:W-:Y:S05]  /*9320*/  @!P0 BRA `(.L_x_110) ;  /* 0xfffffffc00f08947 */ /* 0x008fea000383ffff */
[----:B------:R-:W-:Y:S05]  /*9330*/  BRA `(.L_x_109) ;  /* 0xffffffdc00747947 */ /* 0x000fea000383ffff */
        .weak           $__internal_0_$__cuda_sm10x_tcgen05_guardrail_trap_col_being_dealloced_not_returned_by_alloc
        .type           $__internal_0_$__cuda_sm10x_tcgen05_guardrail_trap_col_being_dealloced_not_returned_by_alloc,@function
        .size           $__internal_0_$__cuda_sm10x_tcgen05_guardrail_trap_col_being_dealloced_not_returned_by_alloc,($__internal_1_$__cuda_sm10x_tcgen05_guardrail_trap_phase_invalid_during_alloc - $__internal_0_$__cuda_sm10x_tcgen05_guardrail_trap_col_being_dealloced_not_returned_by_alloc)
$__internal_0_$__cuda_sm10x_tcgen05_guardrail_trap_col_being_dealloced_not_returned_by_alloc:
[----:B------:R-:W-:Y:S05]  /*9340*/  BPT.TRAP 0x1 ;  /* 0x000000040000795c */ /* 0x000fea0000300000 */
[----:B------:R-:W-:-:S04]  /*9350*/  HFMA2 R3, -RZ, RZ, 0, 0 ;  /* 0x00000000ff037431 */ /* 0x000fc800000001ff */
[----:B------:R-:W-:Y:S05]  /*9360*/  RET.REL.NODEC R2 `(_ZN7cutlass13device_kernelINS_4gemm6kernel13GemmUniversalIN4cute5tupleIJiiiiEEENS1_10collective13CollectiveMmaINS1_35MainloopSm100TmaUmmaWarpSpecializedILi12ELi2ELi4ENS5_IJNS4_1CILi1EEESB_SB_EEEEENS5_IJNSA_ILi128EEESE_NSA_ILi64EEEEEENS_12float_e5m2_tENS5_IJlSB_lEEESH_SI_NS4_8TiledMMAINS4_8MMA_AtomIJNS4_10MMA_TraitsINS4_19SM100_MMA_F8F6F4_SSEJSH_SH_fSE_SE_NS4_17integral_constantINS4_4UMMA5MajorELSP_0EEESQ_NSN_INSO_7ScaleInELSR_0EEESS_EEEEEENS4_6LayoutISC_NS5_IJNSA_ILi0EEESW_SW_EEEEENS5_IJNS4_10UnderscoreESZ_SZ_EEEEENS4_13SM90_TMA_LOADENS4_14ComposedLayoutINS4_7SwizzleILi2ELi4ELi3EEENS4_18smem_ptr_flag_bitsILi8EEENSV_INS5_IJNSA_ILi8EEESF_EEENS5_IJSF_SB_EEEEEEEvNS4_8identityES12_S1C_vS1D_EENS_8epilogue10collective18CollectiveEpilogueINS1F_23Sm100TmaWarpSpecializedILi2ELi2ELi64ELb0ELb0EEEJSG_NS5_IJNSV_ISE_SB_EENSV_ISF_SB_EEEEESH_SI_SH_SI_NS1F_6fusion15FusionCallbacksIS1J_NS1N_17LinearCombinationISH_fSH_fLNS_15FloatRoundStyleE2EEESG_S1M_JEEENS4_5SM1004TMEM4LOAD26SM100_TMEM_LOAD_32dp32b64xES12_S1C_NS4_39AutoVectorizingCopyWithAssumedAlignmentILi128EEENS4_14SM90_TMA_STOREES1C_S1Y_S1Y_EEEvvEEEEvNT_6ParamsE) ;  /* 0xffffff6c02247950 */ /* 0x000fea0003c3ffff */
        .weak           $__internal_1_$__cuda_sm10x_tcgen05_guardrail_trap_phase_invalid_during_alloc
        .type           $__internal_1_$__cuda_sm10x_tcgen05_guardrail_trap_phase_invalid_during_alloc,@function
        .size           $__internal_1_$__cuda_sm10x_tcgen05_guardrail_trap_phase_invalid_during_alloc,($__internal_2_$__cuda_sm10x_tcgen05_guardrail_trap_unallocated_columns_being_dealloced - $__internal_1_$__cuda_sm10x_tcgen05_guardrail_trap_phase_invalid_during_alloc)
$__internal_1_$__cuda_sm10x_tcgen05_guardrail_trap_phase_invalid_during_alloc:
[----:B------:R-:W-:Y:S05]  /*9370*/  BPT.TRAP 0x1 ;  /* 0x000000040000795c */ /* 0x000fea0000300000 */
[----:B------:R-:W-:-:S04]  /*9380*/  MOV R3, 0x0 ;  /* 0x0000000000037802 */ /* 0x000fc80000000f00 */
[----:B------:R-:W-:Y:S05]  /*9390*/  RET.REL.NODEC R2 `(_ZN7cutlass13device_kernelINS_4gemm6kernel13GemmUniversalIN4cute5tupleIJiiiiEEENS1_10collective13CollectiveMmaINS1_35MainloopSm100TmaUmmaWarpSpecializedILi12ELi2ELi4ENS5_IJNS4_1CILi1EEESB_SB_EEEEENS5_IJNSA_ILi128EEESE_NSA_ILi64EEEEEENS_12float_e5m2_tENS5_IJlSB_lEEESH_SI_NS4_8TiledMMAINS4_8MMA_AtomIJNS4_10MMA_TraitsINS4_19SM100_MMA_F8F6F4_SSEJSH_SH_fSE_SE_NS4_17integral_constantINS4_4UMMA5MajorELSP_0EEESQ_NSN_INSO_7ScaleInELSR_0EEESS_EEEEEENS4_6LayoutISC_NS5_IJNSA_ILi0EEESW_SW_EEEEENS5_IJNS4_10UnderscoreESZ_SZ_EEEEENS4_13SM90_TMA_LOADENS4_14ComposedLayoutINS4_7SwizzleILi2ELi4ELi3EEENS4_18smem_ptr_flag_bitsILi8EEENSV_INS5_IJNSA_ILi8EEESF_EEENS5_IJSF_SB_EEEEEEEvNS4_8identityES12_S1C_vS1D_EENS_8epilogue10collective18CollectiveEpilogueINS1F_23Sm100TmaWarpSpecializedILi2ELi2ELi64ELb0ELb0EEEJSG_NS5_IJNSV_ISE_SB_EENSV_ISF_SB_EEEEESH_SI_SH_SI_NS1F_6fusion15FusionCallbacksIS1J_NS1N_17LinearCombinationISH_fSH_fLNS_15FloatRoundStyleE2EEESG_S1M_JEEENS4_5SM1004TMEM4LOAD26SM100_TMEM_LOAD_32dp32b64xES12_S1C_NS4_39AutoVectorizingCopyWithAssumedAlignmentILi128EEENS4_14SM90_TMA_STOREES1C_S1Y_S1Y_EEEvvEEEEvNT_6ParamsE) ;  /* 0xffffff6c02187950 */ /* 0x000fea0003c3ffff */
        .weak           $__internal_2_$__cuda_sm10x_tcgen05_guardrail_trap_unallocated_columns_being_dealloced
        .type           $__internal_2_$__cuda_sm10x_tcgen05_guardrail_trap_unallocated_columns_being_dealloced,@function
        .size           $__internal_2_$__cuda_sm10x_tcgen05_guardrail_trap_unallocated_columns_being_dealloced,(.L_x_168 - $__internal_2_$__cuda_sm10x_tcgen05_guardrail_trap_unallocated_columns_being_dealloced)
$__internal_2_$__cuda_sm10x_tcgen05_guardrail_trap_unallocated_columns_being_dealloced:
[----:B------:R-:W-:Y:S05]  /*93a0*/  BPT.TRAP 0x1 ;  /* 0x000000040000795c */ /* 0x000fea0000300000 */
[----:B------:R-:W-:-:S04]  /*93b0*/  HFMA2 R3, -RZ, RZ, 0, 0 ;  /* 0x00000000ff037431 */ /* 0x000fc800000001ff */
[----:B------:R-:W-:Y:S05]  /*93c0*/  RET.REL.NODEC R2 `(_ZN7cutlass13device_kernelINS_4gemm6kernel13GemmUniversalIN4cute5tupleIJiiiiEEENS1_10collective13CollectiveMmaINS1_35MainloopSm100TmaUmmaWarpSpecializedILi12ELi2ELi4ENS5_IJNS4_1CILi1EEESB_SB_EEEEENS5_IJNSA_ILi128EEESE_NSA_ILi64EEEEEENS_12float_e5m2_tENS5_IJlSB_lEEESH_SI_NS4_8TiledMMAINS4_8MMA_AtomIJNS4_10MMA_TraitsINS4_19SM100_MMA_F8F6F4_SSEJSH_SH_fSE_SE_NS4_17integral_constantINS4_4UMMA5MajorELSP_0EEESQ_NSN_INSO_7ScaleInELSR_0EEESS_EEEEEENS4_6LayoutISC_NS5_IJNSA_ILi0EEESW_SW_EEEEENS5_IJNS4_10UnderscoreESZ_SZ_EEEEENS4_13SM90_TMA_LOADENS4_14ComposedLayoutINS4_7SwizzleILi2ELi4ELi3EEENS4_18smem_ptr_flag_bitsILi8EEENSV_INS5_IJNSA_ILi8EEESF_EEENS5_IJSF_SB_EEEEEEEvNS4_8identityES12_S1C_vS1D_EENS_8epilogue10collective18CollectiveEpilogueINS1F_23Sm100TmaWarpSpecializedILi2ELi2ELi64ELb0ELb0EEEJSG_NS5_IJNSV_ISE_SB_EENSV_ISF_SB_EEEEESH_SI_SH_SI_NS1F_6fusion15FusionCallbacksIS1J_NS1N_17LinearCombinationISH_fSH_fLNS_15FloatRoundStyleE2EEESG_S1M_JEEENS4_5SM1004TMEM4LOAD26SM100_TMEM_LOAD_32dp32b64xES12_S1C_NS4_39AutoVectorizingCopyWithAssumedAlignmentILi128EEENS4_14SM90_TMA_STOREES1C_S1Y_S1Y_EEEvvEEEEvNT_6ParamsE) ;  /* 0xffffff6c020c7950 */ /* 0x000fea0003c3ffff */
.L_x_167:
[----:B------:R-:W-:-:S00]  /*93d0*/  BRA `(.L_x_167) ;  /* 0xfffffffc00fc7947 */ /* 0x000fc0000383ffff */
[----:B------:R-:W-:-:S00]  /*93e0*/  NOP ;  /* 0x0000000000007918 */ /* 0x000fc00000000000 */
        /* <DEDUP_REMOVED lines=9> */
.L_x_168:


//--------------------- .nv.global.init           --------------------------
	.section	.nv.global.init,"aw",@progbits
.nv.global.init:
	.type		$str$27,@object
	.size		$str$27,($str$28 - $str$27)
$str$27:
        /*0000*/ 	.byte	0x28, 0x61, 0x64, 0x64, 0x72, 0x65, 0x73, 0x73, 0x20, 0x26, 0x20, 0x6d, 0x61, 0x73, 0x6b, 0x29
        /*0010*/ 	.byte	0x20, 0x3d, 0x3d, 0x20, 0x30, 0x00
	.type		$str$28,@object
	.size		$str$28,($str$26 - $str$28)
$str$28:
        /*0016*/ 	.byte	0x2f, 0x74, 0x6d, 0x70, 0x2f, 0x63, 0x75, 0x74, 0x6c, 0x61, 0x73, 0x73, 0x5f, 0x73, 0x77, 0x65
        /*0026*/ 	.byte	0x65, 0x70, 0x5f, 0x73, 0x72, 0x63, 0x2f, 0x69, 0x6e, 0x63, 0x6c, 0x75, 0x64, 0x65, 0x2f, 0x63
        /*0036*/ 	.byte	0x75, 0x74, 0x65, 0x2f, 0x70, 0x6f, 0x69, 0x6e, 0x74, 0x65, 0x72, 0x5f, 0x66, 0x6c, 0x61, 0x67
        /*0046*/ 	.byte	0x67, 0x65, 0x64, 0x2e, 0x68, 0x70, 0x70, 0x00
	.type		$str$26,@object
	.size		$str$26,($str$25 - $str$26)
$str$26:
        /*004e*/ 	.byte	0x2f, 0x74, 0x6d, 0x70, 0x2f, 0x63, 0x75, 0x74, 0x6c, 0x61, 0x73, 0x73, 0x5f, 0x73, 0x77, 0x65
        /*005e*/ 	.byte	0x65, 0x70, 0x5f, 0x73, 0x72, 0x63, 0x2f, 0x69, 0x6e, 0x63, 0x6c, 0x75, 0x64, 0x65, 0x2f, 0x63
        /*006e*/ 	.byte	0x75, 0x74, 0x65, 0x2f, 0x61, 0x74, 0x6f, 0x6d, 0x2f, 0x63, 0x6f, 0x70, 0x79, 0x5f, 0x74, 0x72
        /*007e*/ 	.byte	0x61, 0x69, 0x74, 0x73, 0x5f, 0x73, 0x6d, 0x31, 0x30, 0x30, 0x2e, 0x68, 0x70, 0x70, 0x00
	.type		$str$25,@object
	.size		$str$25,(__unnamed_1 - $str$25)
$str$25:
        /*008d*/ 	.byte	0x28, 0x28, 0x75, 0x69, 0x6e, 0x74, 0x33, 0x32, 0x5f, 0x74, 0x28, 0x74, 0x68, 0x72, 0x65, 0x61
        /*009d*/ 	.byte	0x64, 0x49, 0x64, 0x78, 0x2e, 0x78, 0x29, 0x20, 0x2f, 0x20, 0x33, 0x32, 0x29, 0x20, 0x25, 0x20
        /*00ad*/ 	.byte	0x34, 0x29, 0x20, 0x3d, 0x3d, 0x20, 0x28, 0x28, 0x28, 0x74, 0x6d, 0x65, 0x6d, 0x5f, 0x61, 0x64
        /*00bd*/ 	.byte	0x64, 0x72, 0x20, 0x3e, 0x3e, 0x20, 0x31, 0x36, 0x29, 0x20, 0x2f, 0x20, 0x33, 0x32, 0x29, 0x20
        /*00cd*/ 	.byte	0x25, 0x20, 0x34, 0x29, 0x00
	.type		__unnamed_1,@object
	.size		__unnamed_1,(__unnamed_2 - __unnamed_1)
__unnamed_1:
        /*00d2*/ 	.byte	0x61, 0x75, 0x74, 0x6f, 0x20, 0x63, 0x75, 0x74, 0x65, 0x3a, 0x3a, 0x61, 0x73, 0x5f, 0x70, 0x6f
        /* <DEDUP_REMOVED lines=24> */
        /*0262*/ 	.byte	0x43, 0x3c, 0x38, 0x31, 0x39, 0x32, 0x3e, 0x3e, 0x3e, 0x3e, 0x5d, 0x00
	.type		__unnamed_2,@object
	.size		__unnamed_2,(.L_2 - __unnamed_2)
__unnamed_2:
        /* <DEDUP_REMOVED lines=42> */
        /*050e*/ 	.byte	0x3e, 0x3e, 0x3e, 0x3e, 0x5d, 0x00
.L_2:


//--------------------- .nv.shared._ZN7cutlass13device_kernelINS_4gemm6kernel13GemmUniversalIN4cute5tupleIJiiiiEEENS1_10collective13CollectiveMmaINS1_35MainloopSm100TmaUmmaWarpSpecializedILi12ELi2ELi4ENS5_IJNS4_1CILi1EEESB_SB_EEEEENS5_IJNSA_ILi128EEESE_NSA_ILi64EEEEEENS_12float_e5m2_tENS5_IJlSB_lEEESH_SI_NS4_8TiledMMAINS4_8MMA_AtomIJNS4_10MMA_TraitsINS4_19SM100_MMA_F8F6F4_SSEJSH_SH_fSE_SE_NS4_17integral_constantINS4_4UMMA5MajorELSP_0EEESQ_NSN_INSO_7ScaleInELSR_0EEESS_EEEEEENS4_6LayoutISC_NS5_IJNSA_ILi0EEESW_SW_EEEEENS5_IJNS4_10UnderscoreESZ_SZ_EEEEENS4_13SM90_TMA_LOADENS4_14ComposedLayoutINS4_7SwizzleILi2ELi4ELi3EEENS4_18smem_ptr_flag_bitsILi8EEENSV_INS5_IJNSA_ILi8EEESF_EEENS5_IJSF_SB_EEEEEEEvNS4_8identityES12_S1C_vS1D_EENS_8epilogue10collective18CollectiveEpilogueINS1F_23Sm100TmaWarpSpecializedILi2ELi2ELi64ELb0ELb0EEEJSG_NS5_IJNSV_ISE_SB_EENSV_ISF_SB_EEEEESH_SI_SH_SI_NS1F_6fusion15FusionCallbacksIS1J_NS1N_17LinearCombinationISH_fSH_fLNS_15FloatRoundStyleE2EEESG_S1M_JEEENS4_5SM1004TMEM4LOAD26SM100_TMEM_LOAD_32dp32b64xES12_S1C_NS4_39AutoVectorizingCopyWithAssumedAlignmentILi128EEENS4_14SM90_TMA_STOREES1C_S1Y_S1Y_EEEvvEEEEvNT_6ParamsE --------------------------
	.section	.nv.shared._ZN7cutlass13device_kernelINS_4gemm6kernel13GemmUniversalIN4cute5tupleIJiiiiEEENS1_10collective13CollectiveMmaINS1_35MainloopSm100TmaUmmaWarpSpecializedILi12ELi2ELi4ENS5_IJNS4_1CILi1EEESB_SB_EEEEENS5_IJNSA_ILi128EEESE_NSA_ILi64EEEEEENS_12float_e5m2_tENS5_IJlSB_lEEESH_SI_NS4_8TiledMMAINS4_8MMA_AtomIJNS4_10MMA_TraitsINS4_19SM100_MMA_F8F6F4_SSEJSH_SH_fSE_SE_NS4_17integral_constantINS4_4UMMA5MajorELSP_0EEESQ_NSN_INSO_7ScaleInELSR_0EEESS_EEEEEENS4_6LayoutISC_NS5_IJNSA_ILi0EEESW_SW_EEEEENS5_IJNS4_10UnderscoreESZ_SZ_EEEEENS4_13SM90_TMA_LOADENS4_14ComposedLayoutINS4_7SwizzleILi2ELi4ELi3EEENS4_18smem_ptr_flag_bitsILi8EEENSV_INS5_IJNSA_ILi8EEESF_EEENS5_IJSF_SB_EEEEEEEvNS4_8identityES12_S1C_vS1D_EENS_8epilogue10collective18CollectiveEpilogueINS1F_23Sm100TmaWarpSpecializedILi2ELi2ELi64ELb0ELb0EEEJSG_NS5_IJNSV_ISE_SB_EENSV_ISF_SB_EEEEESH_SI_SH_SI_NS1F_6fusion15FusionCallbacksIS1J_NS1N_17LinearCombinationISH_fSH_fLNS_15FloatRoundStyleE2EEESG_S1M_JEEENS4_5SM1004TMEM4LOAD26SM100_TMEM_LOAD_32dp32b64xES12_S1C_NS4_39AutoVectorizingCopyWithAssumedAlignmentILi128EEENS4_14SM90_TMA_STOREES1C_S1Y_S1Y_EEEvvEEEEvNT_6ParamsE,"aw",@nobits
	.sectionflags	@""
	.align	16
	.zero		1024


//--------------------- .nv.shared.reserved.0     --------------------------
	.section	.nv.shared.reserved.0,"aw",@nobits
	.weak		__nv_reservedSMEM_offset_0_alias
	.size		__nv_reservedSMEM_offset_0_alias, 0, 64
	.other		__nv_reservedSMEM_offset_0_alias,@"STO_CUDA_RESERVED_SHARED STV_DEFAULT"
__nv_reservedSMEM_offset_0_alias:
	.zero		0
.nv.shared.reserved.0:
	.zero		64
	.weak		__nv_reservedSMEM_tcgen05_partition
	.type		__nv_reservedSMEM_tcgen05_partition,@object
	.size		__nv_reservedSMEM_tcgen05_partition,(.L_0 - __nv_reservedSMEM_tcgen05_partition)
__nv_reservedSMEM_tcgen05_partition:
	.zero		32
.L_0:


//--------------------- .nv.global                --------------------------
	.section	.nv.global,"aw",@nobits
.nv.global:
	.type		_ZN40_INTERNAL_b52627ff_4_k_cu_cedba513_141234cute1_E,@object
	.size		_ZN40_INTERNAL_b52627ff_4_k_cu_cedba513_141234cute1_E,(_ZN40_INTERNAL_b52627ff_4_k_cu_cedba513_141234cuda3std3__45__cpo6cbeginE - _ZN40_INTERNAL_b52627ff_4_k_cu_cedba513_141234cute1_E)
_ZN40_INTERNAL_b52627ff_4_k_cu_cedba513_141234cute1_E:
	.zero		1
	.type		_ZN40_INTERNAL_b52627ff_4_k_cu_cedba513_141234cuda3std3__45__cpo6cbeginE,@object
	.size		_ZN40_INTERNAL_b52627ff_4_k_cu_cedba513_141234cuda3std3__45__cpo6cbeginE,(_ZN40_INTERNAL_b52627ff_4_k_cu_cedba513_141234cuda3std3__48in_placeE - _ZN40_INTERNAL_b52627ff_4_k_cu_cedba513_141234cuda3std3__45__cpo6cbeginE)
_ZN40_INTERNAL_b52627ff_4_k_cu_cedba513_141234cuda3std3__45__cpo6cbeginE:
	.zero		1
	.type		_ZN40_INTERNAL_b52627ff_4_k_cu_cedba513_141234cuda3std3__48in_placeE,@object
	.size		_ZN40_INTERNAL_b52627ff_4_k_cu_cedba513_141234cuda3std3__48in_placeE,(_ZN40_INTERNAL_b52627ff_4_k_cu_cedba513_141234cuda3std6ranges3__45__cpo9iter_moveE - _ZN40_INTERNAL_b52627ff_4_k_cu_cedba513_141234cuda3std3__48in_placeE)
_ZN40_INTERNAL_b52627ff_4_k_cu_cedba513_141234cuda3std3__48in_placeE:
	.zero		1
	.type		_ZN40_INTERNAL_b52627ff_4_k_cu_cedba513_141234cuda3std6ranges3__45__cpo9iter_moveE,@object
	.size		_ZN40_INTERNAL_b52627ff_4_k_cu_cedba513_141234cuda3std6ranges3__45__cpo9iter_moveE,(_ZN40_INTERNAL_b52627ff_4_k_cu_cedba513_141234cuda3std3__45__cpo5beginE - _ZN40_INTERNAL_b52627ff_4_k_cu_cedba513_141234cuda3std6ranges3__45__cpo9iter_moveE)
_ZN40_INTERNAL_b52627ff_4_k_cu_cedba513_141234cuda3std6ranges3__45__cpo9iter_moveE:
	.zero		1
	.type		_ZN40_INTERNAL_b52627ff_4_k_cu_cedba513_141234cuda3std3__45__cpo5beginE,@object
	.size		_ZN40_INTERNAL_b52627ff_4_k_cu_cedba513_141234cuda3std3__45__cpo5beginE,(_ZN40_INTERNAL_b52627ff_4_k_cu_cedba513_141234cuda3std3__442_GLOBAL__N__b52627ff_4_k_cu_cedba513_141236ignoreE - _ZN40_INTERNAL_b52627ff_4_k_cu_cedba513_141234cuda3std3__45__cpo5beginE)
_ZN40_INTERNAL_b52627ff_4_k_cu_cedba513_141234cuda3std3__45__cpo5beginE:
	.zero		1
	.type		_ZN40_INTERNAL_b52627ff_4_k_cu_cedba513_141234cuda3std3__442_GLOBAL__N__b52627ff_4_k_cu_cedba513_141236ignoreE,@object
	.size		_ZN40_INTERNAL_b52627ff_4_k_cu_cedba513_141234cuda3std3__442_GLOBAL__N__b52627ff_4_k_cu_cedba513_141236ignoreE,(_ZN40_INTERNAL_b52627ff_4_k_cu_cedba513_141234cute7productE - _ZN40_INTERNAL_b52627ff_4_k_cu_cedba513_141234cuda3std3__442_GLOBAL__N__b52627ff_4_k_cu_cedba513_141236ignoreE)
_ZN40_INTERNAL_b52627ff_4_k_cu_cedba513_141234cuda3std3__442_GLOBAL__N__b52627ff_4_k_cu_cedba513_141236ignoreE:
	.zero		1
	.type		_ZN40_INTERNAL_b52627ff_4_k_cu_cedba513_141234cute7productE,@object
	.size		_ZN40_INTERNAL_b52627ff_4_k_cu_cedba513_141234cute7productE,(_ZN40_INTERNAL_b52627ff_4_k_cu_cedba513_141234cuda3std3__45__cpo3endE - _ZN40_INTERNAL_b52627ff_4_k_cu_cedba513_141234cute7productE)
_ZN40_INTERNAL_b52627ff_4_k_cu_cedba513_141234cute7productE:
	.zero		1
	.type		_ZN40_INTERNAL_b52627ff_4_k_cu_cedba513_141234cuda3std3__45__cpo3endE,@object
	.size		_ZN40_INTERNAL_b52627ff_4_k_cu_cedba513_141234cuda3std3__45__cpo3endE,(_ZN40_INTERNAL_b52627ff_4_k_cu_cedba513_141234cuda3std3__419piecewise_constructE - _ZN40_INTERNAL_b52627ff_4_k_cu_cedba513_141234cuda3std3__45__cpo3endE)
_ZN40_INTERNAL_b52627ff_4_k_cu_cedba513_141234cuda3std3__45__cpo3endE:
	.zero		1
	.type		_ZN40_INTERNAL_b52627ff_4_k_cu_cedba513_141234cuda3std3__419piecewise_constructE,@object
	.size		_ZN40_INTERNAL_b52627ff_4_k_cu_cedba513_141234cuda3std3__419piecewise_constructE,(_ZN40_INTERNAL_b52627ff_4_k_cu_cedba513_141234cuda3std3__45__cpo4cendE - _ZN40_INTERNAL_b52627ff_4_k_cu_cedba513_141234cuda3std3__419piecewise_constructE)
_ZN40_INTERNAL_b52627ff_4_k_cu_cedba513_141234cuda3std3__419piecewise_constructE:
	.zero		1
	.type		_ZN40_INTERNAL_b52627ff_4_k_cu_cedba513_141234cuda3std3__45__cpo4cendE,@object
	.size		_ZN40_INTERNAL_b52627ff_4_k_cu_cedba513_141234cuda3std3__45__cpo4cendE,(_ZN40_INTERNAL_b52627ff_4_k_cu_cedba513_141234cuda3std6ranges3__45__cpo4swapE - _ZN40_INTERNAL_b52627ff_4_k_cu_cedba513_141234cuda3std3__45__cpo4cendE)
_ZN40_INTERNAL_b52627ff_4_k_cu_cedba513_141234cuda3std3__45__cpo4cendE:
	.zero		1
	.type		_ZN40_INTERNAL_b52627ff_4_k_cu_cedba513_141234cuda3std6ranges3__45__cpo4swapE,@object
	.size		_ZN40_INTERNAL_b52627ff_4_k_cu_cedba513_141234cuda3std6ranges3__45__cpo4swapE,(.L_10 - _ZN40_INTERNAL_b52627ff_4_k_cu_cedba513_141234cuda3std6ranges3__45__cpo4swapE)
_ZN40_INTERNAL_b52627ff_4_k_cu_cedba513_141234cuda3std6ranges3__45__cpo4swapE:
	.zero		1
.L_10:


//--------------------- .nv.constant0._ZN7cutlass13device_kernelINS_4gemm6kernel13GemmUniversalIN4cute5tupleIJiiiiEEENS1_10collective13CollectiveMmaINS1_35MainloopSm100TmaUmmaWarpSpecializedILi12ELi2ELi4ENS5_IJNS4_1CILi1EEESB_SB_EEEEENS5_IJNSA_ILi128EEESE_NSA_ILi64EEEEEENS_12float_e5m2_tENS5_IJlSB_lEEESH_SI_NS4_8TiledMMAINS4_8MMA_AtomIJNS4_10MMA_TraitsINS4_19SM100_MMA_F8F6F4_SSEJSH_SH_fSE_SE_NS4_17integral_constantINS4_4UMMA5MajorELSP_0EEESQ_NSN_INSO_7ScaleInELSR_0EEESS_EEEEEENS4_6LayoutISC_NS5_IJNSA_ILi0EEESW_SW_EEEEENS5_IJNS4_10UnderscoreESZ_SZ_EEEEENS4_13SM90_TMA_LOADENS4_14ComposedLayoutINS4_7SwizzleILi2ELi4ELi3EEENS4_18smem_ptr_flag_bitsILi8EEENSV_INS5_IJNSA_ILi8EEESF_EEENS5_IJSF_SB_EEEEEEEvNS4_8identityES12_S1C_vS1D_EENS_8epilogue10collective18CollectiveEpilogueINS1F_23Sm100TmaWarpSpecializedILi2ELi2ELi64ELb0ELb0EEEJSG_NS5_IJNSV_ISE_SB_EENSV_ISF_SB_EEEEESH_SI_SH_SI_NS1F_6fusion15FusionCallbacksIS1J_NS1N_17LinearCombinationISH_fSH_fLNS_15FloatRoundStyleE2EEESG_S1M_JEEENS4_5SM1004TMEM4LOAD26SM100_TMEM_LOAD_32dp32b64xES12_S1C_NS4_39AutoVectorizingCopyWithAssumedAlignmentILi128EEENS4_14SM90_TMA_STOREES1C_S1Y_S1Y_EEEvvEEEEvNT_6ParamsE --------------------------
	.section	.nv.constant0._ZN7cutlass13device_kernelINS_4gemm6kernel13GemmUniversalIN4cute5tupleIJiiiiEEENS1_10collective13CollectiveMmaINS1_35MainloopSm100TmaUmmaWarpSpecializedILi12ELi2ELi4ENS5_IJNS4_1CILi1EEESB_SB_EEEEENS5_IJNSA_ILi128EEESE_NSA_ILi64EEEEEENS_12float_e5m2_tENS5_IJlSB_lEEESH_SI_NS4_8TiledMMAINS4_8MMA_AtomIJNS4_10MMA_TraitsINS4_19SM100_MMA_F8F6F4_SSEJSH_SH_fSE_SE_NS4_17integral_constantINS4_4UMMA5MajorELSP_0EEESQ_NSN_INSO_7ScaleInELSR_0EEESS_EEEEEENS4_6LayoutISC_NS5_IJNSA_ILi0EEESW_SW_EEEEENS5_IJNS4_10UnderscoreESZ_SZ_EEEEENS4_13SM90_TMA_LOADENS4_14ComposedLayoutINS4_7SwizzleILi2ELi4ELi3EEENS4_18smem_ptr_flag_bitsILi8EEENSV_INS5_IJNSA_ILi8EEESF_EEENS5_IJSF_SB_EEEEEEEvNS4_8identityES12_S1C_vS1D_EENS_8epilogue10collective18CollectiveEpilogueINS1F_23Sm100TmaWarpSpecializedILi2ELi2ELi64ELb0ELb0EEEJSG_NS5_IJNSV_ISE_SB_EENSV_ISF_SB_EEEEESH_SI_SH_SI_NS1F_6fusion15FusionCallbacksIS1J_NS1N_17LinearCombinationISH_fSH_fLNS_15FloatRoundStyleE2EEESG_S1M_JEEENS4_5SM1004TMEM4LOAD26SM100_TMEM_LOAD_32dp32b64xES12_S1C_NS4_39AutoVectorizingCopyWithAssumedAlignmentILi128EEENS4_14SM90_TMA_STOREES1C_S1Y_S1Y_EEEvvEEEEvNT_6ParamsE,"a",@progbits
	.sectionflags	@""
	.align	4
.nv.constant0._ZN7cutlass13device_kernelINS_4gemm6kernel13GemmUniversalIN4cute5tupleIJiiiiEEENS1_10collective13CollectiveMmaINS1_35MainloopSm100TmaUmmaWarpSpecializedILi12ELi2ELi4ENS5_IJNS4_1CILi1EEESB_SB_EEEEENS5_IJNSA_ILi128EEESE_NSA_ILi64EEEEEENS_12float_e5m2_tENS5_IJlSB_lEEESH_SI_NS4_8TiledMMAINS4_8MMA_AtomIJNS4_10MMA_TraitsINS4_19SM100_MMA_F8F6F4_SSEJSH_SH_fSE_SE_NS4_17integral_constantINS4_4UMMA5MajorELSP_0EEESQ_NSN_INSO_7ScaleInELSR_0EEESS_EEEEEENS4_6LayoutISC_NS5_IJNSA_ILi0EEESW_SW_EEEEENS5_IJNS4_10UnderscoreESZ_SZ_EEEEENS4_13SM90_TMA_LOADENS4_14ComposedLayoutINS4_7SwizzleILi2ELi4ELi3EEENS4_18smem_ptr_flag_bitsILi8EEENSV_INS5_IJNSA_ILi8EEESF_EEENS5_IJSF_SB_EEEEEEEvNS4_8identityES12_S1C_vS1D_EENS_8epilogue10collective18CollectiveEpilogueINS1F_23Sm100TmaWarpSpecializedILi2ELi2ELi64ELb0ELb0EEEJSG_NS5_IJNSV_ISE_SB_EENSV_ISF_SB_EEEEESH_SI_SH_SI_NS1F_6fusion15FusionCallbacksIS1J_NS1N_17LinearCombinationISH_fSH_fLNS_15FloatRoundStyleE2EEESG_S1M_JEEENS4_5SM1004TMEM4LOAD26SM100_TMEM_LOAD_32dp32b64xES12_S1C_NS4_39AutoVectorizingCopyWithAssumedAlignmentILi128EEENS4_14SM90_TMA_STOREES1C_S1Y_S1Y_EEEvvEEEEvNT_6ParamsE:
	.zero		2944


//--------------------- SYMBOLS --------------------------

	.type		.nv.reservedSmem.offset0,@object
	.size		.nv.reservedSmem.offset0,0x4
	.type		.nv.reservedSmem.cap,@object
	.size		.nv.reservedSmem.cap,0x4
	.type		__assertfail,@function
